// auto-generated by cutlass_sweep.gemm — config: {"arch": "sm_90", "cluster_m": 1, "cluster_n": 1, "dtype": "tf32", "dtype_b": "tf32", "layout": "nt", "stages": 0, "tile_k": 64, "tile_m": 256, "tile_n": 64}
#include "cutlass/cutlass.h"
#include "cutlass/gemm/collective/collective_builder.hpp"
#include "cutlass/gemm/device/gemm_universal_adapter.h"
#include "cutlass/gemm/kernel/gemm_universal.hpp"
#include "cutlass/epilogue/collective/collective_builder.hpp"

using ElemA = cutlass::tfloat32_t;
using ElemB = cutlass::tfloat32_t;
using ElemCD = cutlass::tfloat32_t;
using Acc  = float;
using TileShape    = cute::Shape<cute::_256, cute::_64, cute::_64>;
using ClusterShape = cute::Shape<cute::_1, cute::_1, cute::_1>;

using CollectiveEpilogue = typename cutlass::epilogue::collective::CollectiveBuilder<
    cutlass::arch::Sm90, cutlass::arch::OpClassTensorOp,
    TileShape, ClusterShape,
    cutlass::epilogue::collective::EpilogueTileAuto,
    Acc, Acc,
    ElemCD, cutlass::layout::RowMajor, 128 / cutlass::sizeof_bits<ElemCD>::value,
    ElemCD, cutlass::layout::RowMajor, 128 / cutlass::sizeof_bits<ElemCD>::value,
    cutlass::epilogue::collective::EpilogueScheduleAuto
  >::CollectiveOp;

using CollectiveMainloop = typename cutlass::gemm::collective::CollectiveBuilder<
    cutlass::arch::Sm90, cutlass::arch::OpClassTensorOp,
    ElemA, cutlass::layout::RowMajor, 128 / cutlass::sizeof_bits<ElemA>::value,
    ElemB, cutlass::layout::ColumnMajor, 128 / cutlass::sizeof_bits<ElemB>::value,
    Acc,
    TileShape, ClusterShape,
    cutlass::gemm::collective::StageCountAutoCarveout<static_cast<int>(sizeof(typename CollectiveEpilogue::SharedStorage))>,
    cutlass::gemm::collective::KernelScheduleAuto
  >::CollectiveOp;

using GemmKernel = cutlass::gemm::kernel::GemmUniversal<
    cute::Shape<int,int,int,int>,
    CollectiveMainloop,
    CollectiveEpilogue
>;
using Gemm = cutlass::gemm::device::GemmUniversalAdapter<GemmKernel>;

// Force the device kernel symbol into the cubin without needing a host main.
auto* _anchor = &cutlass::device_kernel<GemmKernel>;


// ===== COMPILED SASS (sm_90a) =====

	.target	sm_90a

	.elftype	@"ET_EXEC"


//--------------------- .note.nv.tkinfo           --------------------------
	.section	.note.nv.tkinfo,"",@"SHT_NOTE"
	.sectionflags	@"SHF_NOTE_NV_TKINFO"
	.tkinfo
        /*0018*/ 	.word	0x00000002
        /*0030*/ 	.string	""
        /*0030*/ 	.string	"ptxas"
        /*0030*/ 	.string	"Cuda compilation tools, release 13.0, V13.0.88"
        /*0030*/ 	.string	"Build cuda_13.0.r13.0/compiler.36424714_0"
        /*0030*/ 	.string	"-arch sm_90a -m 64 "



//--------------------- .note.nv.cuinfo           --------------------------
	.section	.note.nv.cuinfo,"",@"SHT_NOTE"
	.sectionflags	@"SHF_NOTE_NV_CUINFO"
        /*0018*/ 	.short	0x0002
        /*001a*/ 	.short	0x005a
        /*001c*/ 	.short	0x0082
	.zero		2


//--------------------- .nv.info                  --------------------------
	.section	.nv.info,"",@"SHT_CUDA_INFO"
	.align	4


	//----- nvinfo : EIATTR_REGCOUNT
	.align		4
        /*0000*/ 	.byte	0x04, 0x2f
        /*0002*/ 	.short	(.L_15 - .L_14)
	.align		4
.L_14:
        /*0004*/ 	.word	index@(_ZN7cutlass13device_kernelINS_4gemm6kernel13GemmUniversalIN4cute5tupleIJiiiiEEENS1_10collective13CollectiveMmaINS1_34MainloopSm90TmaGmmaWarpSpecializedILi2ENS5_IJNS4_1CILi1EEESB_SB_EEENS1_35KernelTmaWarpSpecializedCooperativeEEENS5_IJNSA_ILi256EEENSA_ILi64EEESG_EEENS_10tfloat32_tENS5_IJlSB_lEEESI_SJ_NS4_8TiledMMAINS4_8MMA_AtomIJNS4_4SM904GMMA29MMA_64x64x8_F32TF32TF32_SS_TNILNSN_7ScaleInE1ELSP_1EEEEEENS4_6LayoutINS5_IJNSA_ILi2EEESB_SB_EEENS5_IJSB_NSA_ILi0EEESV_EEEEENS5_IJNS4_10UnderscoreESY_SY_EEEEENS4_13SM90_TMA_LOADENS4_14ComposedLayoutINS4_7SwizzleILi3ELi4ELi3EEENS4_18smem_ptr_flag_bitsILi32EEENSS_INS5_IJNSA_ILi8EEENSA_ILi32EEEEEENS5_IJS18_SB_EEEEEEEvNS4_8identityES11_S1C_vS1D_EENS_8epilogue10collective6detail29Sm90TmaWarpSpecializedAdapterINS1G_15DefaultEpilogueISI_SJ_SJ_NS1F_6thread17LinearCombinationISI_Li1EffLNS1K_9ScaleType4KindE0ELNS_15FloatRoundStyleE2ESI_EENS1_15EpilogueDefaultEEEEEvvEEEEvNT_6ParamsE)
        /*0008*/ 	.word	0x000000a8


	//----- nvinfo : EIATTR_FRAME_SIZE
	.align		4
.L_15:
        /*000c*/ 	.byte	0x04, 0x11
        /*000e*/ 	.short	(.L_17 - .L_16)
	.align		4
.L_16:
        /*0010*/ 	.word	index@(_ZN7cutlass13device_kernelINS_4gemm6kernel13GemmUniversalIN4cute5tupleIJiiiiEEENS1_10collective13CollectiveMmaINS1_34MainloopSm90TmaGmmaWarpSpecializedILi2ENS5_IJNS4_1CILi1EEESB_SB_EEENS1_35KernelTmaWarpSpecializedCooperativeEEENS5_IJNSA_ILi256EEENSA_ILi64EEESG_EEENS_10tfloat32_tENS5_IJlSB_lEEESI_SJ_NS4_8TiledMMAINS4_8MMA_AtomIJNS4_4SM904GMMA29MMA_64x64x8_F32TF32TF32_SS_TNILNSN_7ScaleInE1ELSP_1EEEEEENS4_6LayoutINS5_IJNSA_ILi2EEESB_SB_EEENS5_IJSB_NSA_ILi0EEESV_EEEEENS5_IJNS4_10UnderscoreESY_SY_EEEEENS4_13SM90_TMA_LOADENS4_14ComposedLayoutINS4_7SwizzleILi3ELi4ELi3EEENS4_18smem_ptr_flag_bitsILi32EEENSS_INS5_IJNSA_ILi8EEENSA_ILi32EEEEEENS5_IJS18_SB_EEEEEEEvNS4_8identityES11_S1C_vS1D_EENS_8epilogue10collective6detail29Sm90TmaWarpSpecializedAdapterINS1G_15DefaultEpilogueISI_SJ_SJ_NS1F_6thread17LinearCombinationISI_Li1EffLNS1K_9ScaleType4KindE0ELNS_15FloatRoundStyleE2ESI_EENS1_15EpilogueDefaultEEEEEvvEEEEvNT_6ParamsE)
        /*0014*/ 	.word	0x00000000


	//----- nvinfo : EIATTR_MIN_STACK_SIZE
	.align		4
.L_17:
        /*0018*/ 	.byte	0x04, 0x12
        /*001a*/ 	.short	(.L_19 - .L_18)
	.align		4
.L_18:
        /*001c*/ 	.word	index@(_ZN7cutlass13device_kernelINS_4gemm6kernel13GemmUniversalIN4cute5tupleIJiiiiEEENS1_10collective13CollectiveMmaINS1_34MainloopSm90TmaGmmaWarpSpecializedILi2ENS5_IJNS4_1CILi1EEESB_SB_EEENS1_35KernelTmaWarpSpecializedCooperativeEEENS5_IJNSA_ILi256EEENSA_ILi64EEESG_EEENS_10tfloat32_tENS5_IJlSB_lEEESI_SJ_NS4_8TiledMMAINS4_8MMA_AtomIJNS4_4SM904GMMA29MMA_64x64x8_F32TF32TF32_SS_TNILNSN_7ScaleInE1ELSP_1EEEEEENS4_6LayoutINS5_IJNSA_ILi2EEESB_SB_EEENS5_IJSB_NSA_ILi0EEESV_EEEEENS5_IJNS4_10UnderscoreESY_SY_EEEEENS4_13SM90_TMA_LOADENS4_14ComposedLayoutINS4_7SwizzleILi3ELi4ELi3EEENS4_18smem_ptr_flag_bitsILi32EEENSS_INS5_IJNSA_ILi8EEENSA_ILi32EEEEEENS5_IJS18_SB_EEEEEEEvNS4_8identityES11_S1C_vS1D_EENS_8epilogue10collective6detail29Sm90TmaWarpSpecializedAdapterINS1G_15DefaultEpilogueISI_SJ_SJ_NS1F_6thread17LinearCombinationISI_Li1EffLNS1K_9ScaleType4KindE0ELNS_15FloatRoundStyleE2ESI_EENS1_15EpilogueDefaultEEEEEvvEEEEvNT_6ParamsE)
        /*0020*/ 	.word	0x00000000
.L_19:


//--------------------- .nv.compat                --------------------------
	.section	.nv.compat,"",@"SHT_CUDA_COMPAT_INFO"
	.align	4
        /*0000*/ 	.byte	0x02, 0x09, 0x01, 0x00, 0x02, 0x02, 0x04, 0x00, 0x02, 0x05, 0x05, 0x00, 0x03, 0x07, 0x01, 0x01
        /*0010*/ 	.byte	0x02, 0x03, 0x01, 0x00, 0x02, 0x06, 0x01, 0x00, 0x04, 0x0b, 0x08, 0x00, 0x00, 0x00, 0x00, 0x00
        /*0020*/ 	.byte	0x00, 0x00, 0x00, 0x00


//--------------------- .nv.info._ZN7cutlass13device_kernelINS_4gemm6kernel13GemmUniversalIN4cute5tupleIJiiiiEEENS1_10collective13CollectiveMmaINS1_34MainloopSm90TmaGmmaWarpSpecializedILi2ENS5_IJNS4_1CILi1EEESB_SB_EEENS1_35KernelTmaWarpSpecializedCooperativeEEENS5_IJNSA_ILi256EEENSA_ILi64EEESG_EEENS_10tfloat32_tENS5_IJlSB_lEEESI_SJ_NS4_8TiledMMAINS4_8MMA_AtomIJNS4_4SM904GMMA29MMA_64x64x8_F32TF32TF32_SS_TNILNSN_7ScaleInE1ELSP_1EEEEEENS4_6LayoutINS5_IJNSA_ILi2EEESB_SB_EEENS5_IJSB_NSA_ILi0EEESV_EEEEENS5_IJNS4_10UnderscoreESY_SY_EEEEENS4_13SM90_TMA_LOADENS4_14ComposedLayoutINS4_7SwizzleILi3ELi4ELi3EEENS4_18smem_ptr_flag_bitsILi32EEENSS_INS5_IJNSA_ILi8EEENSA_ILi32EEEEEENS5_IJS18_SB_EEEEEEEvNS4_8identityES11_S1C_vS1D_EENS_8epilogue10collective6detail29Sm90TmaWarpSpecializedAdapterINS1G_15DefaultEpilogueISI_SJ_SJ_NS1F_6thread17LinearCombinationISI_Li1EffLNS1K_9ScaleType4KindE0ELNS_15FloatRoundStyleE2ESI_EENS1_15EpilogueDefaultEEEEEvvEEEEvNT_6ParamsE --------------------------
	.section	.nv.info._ZN7cutlass13device_kernelINS_4gemm6kernel13GemmUniversalIN4cute5tupleIJiiiiEEENS1_10collective13CollectiveMmaINS1_34MainloopSm90TmaGmmaWarpSpecializedILi2ENS5_IJNS4_1CILi1EEESB_SB_EEENS1_35KernelTmaWarpSpecializedCooperativeEEENS5_IJNSA_ILi256EEENSA_ILi64EEESG_EEENS_10tfloat32_tENS5_IJlSB_lEEESI_SJ_NS4_8TiledMMAINS4_8MMA_AtomIJNS4_4SM904GMMA29MMA_64x64x8_F32TF32TF32_SS_TNILNSN_7ScaleInE1ELSP_1EEEEEENS4_6LayoutINS5_IJNSA_ILi2EEESB_SB_EEENS5_IJSB_NSA_ILi0EEESV_EEEEENS5_IJNS4_10UnderscoreESY_SY_EEEEENS4_13SM90_TMA_LOADENS4_14ComposedLayoutINS4_7SwizzleILi3ELi4ELi3EEENS4_18smem_ptr_flag_bitsILi32EEENSS_INS5_IJNSA_ILi8EEENSA_ILi32EEEEEENS5_IJS18_SB_EEEEEEEvNS4_8identityES11_S1C_vS1D_EENS_8epilogue10collective6detail29Sm90TmaWarpSpecializedAdapterINS1G_15DefaultEpilogueISI_SJ_SJ_NS1F_6thread17LinearCombinationISI_Li1EffLNS1K_9ScaleType4KindE0ELNS_15FloatRoundStyleE2ESI_EENS1_15EpilogueDefaultEEEEEvvEEEEvNT_6ParamsE,"",@"SHT_CUDA_INFO"
	.sectionflags	@""
	.align	4


	//----- nvinfo : EIATTR_CUDA_API_VERSION
	.align		4
        /*0000*/ 	.byte	0x04, 0x37
        /*0002*/ 	.short	(.L_21 - .L_20)
.L_20:
        /*0004*/ 	.word	0x00000082


	//----- nvinfo : EIATTR_KPARAM_INFO
	.align		4
.L_21:
        /*0008*/ 	.byte	0x04, 0x17
        /*000a*/ 	.short	(.L_23 - .L_22)
.L_22:
        /*000c*/ 	.word	0x00000000
        /*0010*/ 	.short	0x0000
        /*0012*/ 	.short	0x0070
        /*0014*/ 	.byte	0x00, 0xf0, 0x01, 0x10


	//----- nvinfo : EIATTR_SPARSE_MMA_MASK
	.align		4
.L_23:
        /*0018*/ 	.byte	0x03, 0x50
        /*001a*/ 	.short	0x0000


	//----- nvinfo : EIATTR_MAXREG_COUNT
	.align		4
        /*001c*/ 	.byte	0x03, 0x1b
        /*001e*/ 	.short	0x00a8


	//----- nvinfo : EIATTR_NUM_BARRIERS
	.align		4
        /*0020*/ 	.byte	0x02, 0x4c
        /*0022*/ 	.byte	0x01
	.zero		1


	//----- nvinfo : EIATTR_EXTERNS
	.align		4
        /*0024*/ 	.byte	0x04, 0x0f
        /*0026*/ 	.short	(.L_25 - .L_24)


	//   ....[0]....
	.align		4
.L_24:
        /*0028*/ 	.word	index@(__assertfail)


	//----- nvinfo : EIATTR_MERCURY_ISA_VERSION
	.align		4
.L_25:
        /*002c*/ 	.byte	0x03, 0x5f
        /*002e*/ 	.short	0x0101


	//----- nvinfo : EIATTR_INT_WARP_WIDE_INSTR_OFFSETS
	.align		4
        /*0030*/ 	.byte	0x04, 0x31
        /*0032*/ 	.short	(.L_27 - .L_26)


	//   ....[0]....
.L_26:
        /*0034*/ 	.word	0x00000370


	//   ....[1]....
        /*0038*/ 	.word	0x00000380


	//   ....[2]....
        /*003c*/ 	.word	0x000004b0


	//----- nvinfo : EIATTR_COOP_GROUP_MASK_REGIDS
	.align		4
.L_27:
        /*0040*/ 	.byte	0x04, 0x29
        /*0042*/ 	.short	(.L_29 - .L_28)


	//   ....[0]....
.L_28:
        /*0044*/ 	.word	0xffffffff


	//   ....[1]....
        /*0048*/ 	.word	0xffffffff


	//   ....[2]....
        /*004c*/ 	.word	0xffffffff


	//   ....[3]....
        /*0050*/ 	.word	0xffffffff


	//   ....[4]....
        /*0054*/ 	.word	0xffffffff


	//----- nvinfo : EIATTR_COOP_GROUP_INSTR_OFFSETS
	.align		4
.L_29:
        /*0058*/ 	.byte	0x04, 0x28
        /*005a*/ 	.short	(.L_31 - .L_30)


	//   ....[0]....
.L_30:
        /*005c*/ 	.word	0x00000060


	//   ....[1]....
        /*0060*/ 	.word	0x00000070


	//   ....[2]....
        /*0064*/ 	.word	0x00000130


	//   ....[3]....
        /*0068*/ 	.word	0x00000280


	//   ....[4]....
        /*006c*/ 	.word	0x000011c0


	//----- nvinfo : EIATTR_REG_RECONFIG
	.align		4
.L_31:
        /*0070*/ 	.byte	0x01, 0x54
	.zero		2


	//----- nvinfo : EIATTR_SYSCALL_OFFSETS
	.align		4
        /*0074*/ 	.byte	0x04, 0x46
        /*0076*/ 	.short	(.L_33 - .L_32)


	//   ....[0]....
.L_32:
        /*0078*/ 	.word	0x000013b0


	//----- nvinfo : EIATTR_MBARRIER_INSTR_OFFSETS
	.align		4
.L_33:
        /*007c*/ 	.byte	0x04, 0x39
        /*007e*/ 	.short	(.L_35 - .L_34)


	//   ....[0]....
.L_34:
        /*0080*/ 	.word	0x00000230
        /*0084*/ 	.word	0x000000ff
        /*0088*/ 	.word	0x00000000
        /*008c*/ 	.short	0x0100
        /*008e*/ 	.byte	0x08
	.zero		1


	//   ....[1]....
        /*0090*/ 	.word	0x00000240
        /*0094*/ 	.word	0x000000ff
        /*0098*/ 	.word	0x00000010
        /*009c*/ 	.short	0x0100
        /*009e*/ 	.byte	0x08
	.zero		1


	//   ....[2]....
        /*00a0*/ 	.word	0x00000250
        /*00a4*/ 	.word	0x000000ff
        /*00a8*/ 	.word	0x00000008
        /*00ac*/ 	.short	0x0100
        /*00ae*/ 	.byte	0x08
	.zero		1


	//   ....[3]....
        /*00b0*/ 	.word	0x00000260
        /*00b4*/ 	.word	0x000000ff
        /*00b8*/ 	.word	0x00000018
        /*00bc*/ 	.short	0x0100
        /*00be*/ 	.byte	0x08
	.zero		1


	//   ....[4]....
        /*00c0*/ 	.word	0x00000530
        /*00c4*/ 	.word	0x000000ff
        /*00c8*/ 	.word	0x00000030
        /*00cc*/ 	.short	0x0100
        /*00ce*/ 	.byte	0x08
	.zero		1


	//   ....[5]....
        /*00d0*/ 	.word	0x00000590
        /*00d4*/ 	.word	0x000000ff
        /*00d8*/ 	.word	0x00000038
        /*00dc*/ 	.short	0x0100
        /*00de*/ 	.byte	0x08
	.zero		1


	//   ....[6]....
        /*00e0*/ 	.word	0x00001430
        /*00e4*/ 	.word	0x00000003
        /*00e8*/ 	.word	0x00000000
        /*00ec*/ 	.short	0x010a
        /*00ee*/ 	.byte	0x3f
	.zero		1


	//   ....[7]....
        /*00f0*/ 	.word	0x00001490
        /*00f4*/ 	.word	0x00000003
        /*00f8*/ 	.word	0x00000000
        /*00fc*/ 	.short	0x010a
        /*00fe*/ 	.byte	0x3f
	.zero		1


	//   ....[8]....
        /*0100*/ 	.word	0x00001cc0
        /*0104*/ 	.word	0x000000ff
        /*0108*/ 	.word	0x00000000
        /*010c*/ 	.short	0x010a
        /*010e*/ 	.byte	0x04
	.zero		1


	//   ....[9]....
        /*0110*/ 	.word	0x00001d00
        /*0114*/ 	.word	0x000000ff
        /*0118*/ 	.word	0x00000000
        /*011c*/ 	.short	0x010a
        /*011e*/ 	.byte	0x04
	.zero		1


	//   ....[10]....
        /*0120*/ 	.word	0x00002420
        /*0124*/ 	.word	0x000000ff
        /*0128*/ 	.word	0x00000000
        /*012c*/ 	.short	0x0101
        /*012e*/ 	.byte	0x0a
	.zero		1


	//   ....[11]....
        /*0130*/ 	.word	0x000025e0
        /*0134*/ 	.word	0x000000ff
        /*0138*/ 	.word	0x00000000
        /*013c*/ 	.short	0x0101
        /*013e*/ 	.byte	0x04
	.zero		1


	//   ....[12]....
        /*0140*/ 	.word	0x00007fd0
        /*0144*/ 	.word	0x0000000e
        /*0148*/ 	.word	0x00000010
        /*014c*/ 	.short	0x010a
        /*014e*/ 	.byte	0x3f
	.zero		1


	//   ....[13]....
        /*0150*/ 	.word	0x00008450
        /*0154*/ 	.word	0x00000005
        /*0158*/ 	.word	0x00000038
        /*015c*/ 	.short	0x0101
        /*015e*/ 	.byte	0x3f
	.zero		1


	//   ....[14]....
        /*0160*/ 	.word	0x00008b60
        /*0164*/ 	.word	0x00000007
        /*0168*/ 	.word	0x00000000
        /*016c*/ 	.short	0x010a
        /*016e*/ 	.byte	0x3f
	.zero		1


	//   ....[15]....
        /*0170*/ 	.word	0x00008be0
        /*0174*/ 	.word	0x00000003
        /*0178*/ 	.word	0x00000000
        /*017c*/ 	.short	0x010a
        /*017e*/ 	.byte	0x3f
	.zero		1


	//   ....[16]....
        /*0180*/ 	.word	0x00008c40
        /*0184*/ 	.word	0x00000003
        /*0188*/ 	.word	0x00000000
        /*018c*/ 	.short	0x010a
        /*018e*/ 	.byte	0x3f
	.zero		1


	//   ....[17]....
        /*0190*/ 	.word	0x00008ca0
        /*0194*/ 	.word	0x00000004
        /*0198*/ 	.word	0x00000000
        /*019c*/ 	.short	0x010a
        /*019e*/ 	.byte	0x3f
	.zero		1


	//   ....[18]....
        /*01a0*/ 	.word	0x00008d70
        /*01a4*/ 	.word	0x0000000e
        /*01a8*/ 	.word	0x00000010
        /*01ac*/ 	.short	0x010a
        /*01ae*/ 	.byte	0x3f
	.zero		1


	//   ....[19]....
        /*01b0*/ 	.word	0x00008e40
        /*01b4*/ 	.word	0x00000007
        /*01b8*/ 	.word	0x00000000
        /*01bc*/ 	.short	0x010a
        /*01be*/ 	.byte	0x3f
	.zero		1


	//----- nvinfo : EIATTR_NUM_MBARRIERS
	.align		4
.L_35:
        /*01c0*/ 	.byte	0x03, 0x38
        /*01c2*/ 	.short	0x0006


	//----- nvinfo : EIATTR_EXIT_INSTR_OFFSETS
	.align		4
        /*01c4*/ 	.byte	0x04, 0x1c
        /*01c6*/ 	.short	(.L_37 - .L_36)


	//   ....[0]....
.L_36:
        /*01c8*/ 	.word	0x00000630


	//   ....[1]....
        /*01cc*/ 	.word	0x00000f00


	//   ....[2]....
        /*01d0*/ 	.word	0x000076b0


	//   ....[3]....
        /*01d4*/ 	.word	0x00007ce0


	//   ....[4]....
        /*01d8*/ 	.word	0x00008c30


	//----- nvinfo : EIATTR_MAX_THREADS
	.align		4
.L_37:
        /*01dc*/ 	.byte	0x04, 0x05
        /*01de*/ 	.short	(.L_39 - .L_38)
.L_38:
        /*01e0*/ 	.word	0x00000180
        /*01e4*/ 	.word	0x00000001
        /*01e8*/ 	.word	0x00000001


	//----- nvinfo : EIATTR_CRS_STACK_SIZE
	.align		4
.L_39:
        /*01ec*/ 	.byte	0x04, 0x1e
        /*01ee*/ 	.short	(.L_41 - .L_40)
.L_40:
        /*01f0*/ 	.word	0x00000000


	//----- nvinfo : EIATTR_CBANK_PARAM_SIZE
	.align		4
.L_41:
        /*01f4*/ 	.byte	0x03, 0x19
        /*01f6*/ 	.short	0x0470


	//----- nvinfo : EIATTR_PARAM_CBANK
	.align		4
        /*01f8*/ 	.byte	0x04, 0x0a
        /*01fa*/ 	.short	(.L_43 - .L_42)
	.align		4
.L_42:
        /*01fc*/ 	.word	index@(.nv.constant0._ZN7cutlass13device_kernelINS_4gemm6kernel13GemmUniversalIN4cute5tupleIJiiiiEEENS1_10collective13CollectiveMmaINS1_34MainloopSm90TmaGmmaWarpSpecializedILi2ENS5_IJNS4_1CILi1EEESB_SB_EEENS1_35KernelTmaWarpSpecializedCooperativeEEENS5_IJNSA_ILi256EEENSA_ILi64EEESG_EEENS_10tfloat32_tENS5_IJlSB_lEEESI_SJ_NS4_8TiledMMAINS4_8MMA_AtomIJNS4_4SM904GMMA29MMA_64x64x8_F32TF32TF32_SS_TNILNSN_7ScaleInE1ELSP_1EEEEEENS4_6LayoutINS5_IJNSA_ILi2EEESB_SB_EEENS5_IJSB_NSA_ILi0EEESV_EEEEENS5_IJNS4_10UnderscoreESY_SY_EEEEENS4_13SM90_TMA_LOADENS4_14ComposedLayoutINS4_7SwizzleILi3ELi4ELi3EEENS4_18smem_ptr_flag_bitsILi32EEENSS_INS5_IJNSA_ILi8EEENSA_ILi32EEEEEENS5_IJS18_SB_EEEEEEEvNS4_8identityES11_S1C_vS1D_EENS_8epilogue10collective6detail29Sm90TmaWarpSpecializedAdapterINS1G_15DefaultEpilogueISI_SJ_SJ_NS1F_6thread17LinearCombinationISI_Li1EffLNS1K_9ScaleType4KindE0ELNS_15FloatRoundStyleE2ESI_EENS1_15EpilogueDefaultEEEEEvvEEEEvNT_6ParamsE)
        /*0200*/ 	.short	0x0210
        /*0202*/ 	.short	0x0470


	//----- nvinfo : EIATTR_SW_WAR
	.align		4
.L_43:
        /*0204*/ 	.byte	0x04, 0x36
        /*0206*/ 	.short	(.L_45 - .L_44)
.L_44:
        /*0208*/ 	.word	0x00000008
.L_45:


//--------------------- .nv.callgraph             --------------------------
	.section	.nv.callgraph,"",@"SHT_CUDA_CALLGRAPH"
	.align	4
	.sectionentsize	8
	.align		4
        /*0000*/ 	.word	0x00000000
	.align		4
        /*0004*/ 	.word	0xffffffff
	.align		4
        /*0008*/ 	.word	index@(_ZN7cutlass13device_kernelINS_4gemm6kernel13GemmUniversalIN4cute5tupleIJiiiiEEENS1_10collective13CollectiveMmaINS1_34MainloopSm90TmaGmmaWarpSpecializedILi2ENS5_IJNS4_1CILi1EEESB_SB_EEENS1_35KernelTmaWarpSpecializedCooperativeEEENS5_IJNSA_ILi256EEENSA_ILi64EEESG_EEENS_10tfloat32_tENS5_IJlSB_lEEESI_SJ_NS4_8TiledMMAINS4_8MMA_AtomIJNS4_4SM904GMMA29MMA_64x64x8_F32TF32TF32_SS_TNILNSN_7ScaleInE1ELSP_1EEEEEENS4_6LayoutINS5_IJNSA_ILi2EEESB_SB_EEENS5_IJSB_NSA_ILi0EEESV_EEEEENS5_IJNS4_10UnderscoreESY_SY_EEEEENS4_13SM90_TMA_LOADENS4_14ComposedLayoutINS4_7SwizzleILi3ELi4ELi3EEENS4_18smem_ptr_flag_bitsILi32EEENSS_INS5_IJNSA_ILi8EEENSA_ILi32EEEEEENS5_IJS18_SB_EEEEEEEvNS4_8identityES11_S1C_vS1D_EENS_8epilogue10collective6detail29Sm90TmaWarpSpecializedAdapterINS1G_15DefaultEpilogueISI_SJ_SJ_NS1F_6thread17LinearCombinationISI_Li1EffLNS1K_9ScaleType4KindE0ELNS_15FloatRoundStyleE2ESI_EENS1_15EpilogueDefaultEEEEEvvEEEEvNT_6ParamsE)
	.align		4
        /*000c*/ 	.word	index@(__assertfail)
	.align		4
        /*0010*/ 	.word	0x00000000
	.align		4
        /*0014*/ 	.word	0xfffffffe
	.align		4
        /*0018*/ 	.word	0x00000000
	.align		4
        /*001c*/ 	.word	0xfffffffd
	.align		4
        /*0020*/ 	.word	0x00000000
	.align		4
        /*0024*/ 	.word	0xfffffffc


//--------------------- .nv.constant4             --------------------------
	.section	.nv.constant4,"a",@progbits
	.align	8
	.align		8
.nv.constant4:
        /*0000*/ 	.dword	__assertfail
	.align		8
        /*0008*/ 	.dword	__unnamed_1
	.align		8
        /*0010*/ 	.dword	_ZN40_INTERNAL_2446e2a8_4_k_cu_29c761c0_217544cuda3std3__45__cpo5beginE
	.align		8
        /*0018*/ 	.dword	_ZN40_INTERNAL_2446e2a8_4_k_cu_29c761c0_217544cuda3std3__45__cpo3endE
	.align		8
        /*0020*/ 	.dword	_ZN40_INTERNAL_2446e2a8_4_k_cu_29c761c0_217544cuda3std3__45__cpo6cbeginE
	.align		8
        /*0028*/ 	.dword	_ZN40_INTERNAL_2446e2a8_4_k_cu_29c761c0_217544cuda3std3__45__cpo4cendE
	.align		8
        /*0030*/ 	.dword	_ZN40_INTERNAL_2446e2a8_4_k_cu_29c761c0_217544cuda3std3__442_GLOBAL__N__2446e2a8_4_k_cu_29c761c0_217546ignoreE
	.align		8
        /*0038*/ 	.dword	_ZN40_INTERNAL_2446e2a8_4_k_cu_29c761c0_217544cuda3std3__419piecewise_constructE
	.align		8
        /*0040*/ 	.dword	_ZN40_INTERNAL_2446e2a8_4_k_cu_29c761c0_217544cuda3std3__48in_placeE
	.align		8
        /*0048*/ 	.dword	_ZN40_INTERNAL_2446e2a8_4_k_cu_29c761c0_217544cuda3std6ranges3__45__cpo4swapE
	.align		8
        /*0050*/ 	.dword	_ZN40_INTERNAL_2446e2a8_4_k_cu_29c761c0_217544cuda3std6ranges3__45__cpo9iter_moveE
	.align		8
        /*0058*/ 	.dword	_ZN40_INTERNAL_2446e2a8_4_k_cu_29c761c0_217544cute7productE
	.align		8
        /*0060*/ 	.dword	_ZN40_INTERNAL_2446e2a8_4_k_cu_29c761c0_217544cute1_E
	.align		8
        /*0068*/ 	.dword	$str$22
	.align		8
        /*0070*/ 	.dword	$str$23


//--------------------- .text._ZN7cutlass13device_kernelINS_4gemm6kernel13GemmUniversalIN4cute5tupleIJiiiiEEENS1_10collective13CollectiveMmaINS1_34MainloopSm90TmaGmmaWarpSpecializedILi2ENS5_IJNS4_1CILi1EEESB_SB_EEENS1_35KernelTmaWarpSpecializedCooperativeEEENS5_IJNSA_ILi256EEENSA_ILi64EEESG_EEENS_10tfloat32_tENS5_IJlSB_lEEESI_SJ_NS4_8TiledMMAINS4_8MMA_AtomIJNS4_4SM904GMMA29MMA_64x64x8_F32TF32TF32_SS_TNILNSN_7ScaleInE1ELSP_1EEEEEENS4_6LayoutINS5_IJNSA_ILi2EEESB_SB_EEENS5_IJSB_NSA_ILi0EEESV_EEEEENS5_IJNS4_10UnderscoreESY_SY_EEEEENS4_13SM90_TMA_LOADENS4_14ComposedLayoutINS4_7SwizzleILi3ELi4ELi3EEENS4_18smem_ptr_flag_bitsILi32EEENSS_INS5_IJNSA_ILi8EEENSA_ILi32EEEEEENS5_IJS18_SB_EEEEEEEvNS4_8identityES11_S1C_vS1D_EENS_8epilogue10collective6detail29Sm90TmaWarpSpecializedAdapterINS1G_15DefaultEpilogueISI_SJ_SJ_NS1F_6thread17LinearCombinationISI_Li1EffLNS1K_9ScaleType4KindE0ELNS_15FloatRoundStyleE2ESI_EENS1_15EpilogueDefaultEEEEEvvEEEEvNT_6ParamsE --------------------------
	.section	.text._ZN7cutlass13device_kernelINS_4gemm6kernel13GemmUniversalIN4cute5tupleIJiiiiEEENS1_10collective13CollectiveMmaINS1_34MainloopSm90TmaGmmaWarpSpecializedILi2ENS5_IJNS4_1CILi1EEESB_SB_EEENS1_35KernelTmaWarpSpecializedCooperativeEEENS5_IJNSA_ILi256EEENSA_ILi64EEESG_EEENS_10tfloat32_tENS5_IJlSB_lEEESI_SJ_NS4_8TiledMMAINS4_8MMA_AtomIJNS4_4SM904GMMA29MMA_64x64x8_F32TF32TF32_SS_TNILNSN_7ScaleInE1ELSP_1EEEEEENS4_6LayoutINS5_IJNSA_ILi2EEESB_SB_EEENS5_IJSB_NSA_ILi0EEESV_EEEEENS5_IJNS4_10UnderscoreESY_SY_EEEEENS4_13SM90_TMA_LOADENS4_14ComposedLayoutINS4_7SwizzleILi3ELi4ELi3EEENS4_18smem_ptr_flag_bitsILi32EEENSS_INS5_IJNSA_ILi8EEENSA_ILi32EEEEEENS5_IJS18_SB_EEEEEEEvNS4_8identityES11_S1C_vS1D_EENS_8epilogue10collective6detail29Sm90TmaWarpSpecializedAdapterINS1G_15DefaultEpilogueISI_SJ_SJ_NS1F_6thread17LinearCombinationISI_Li1EffLNS1K_9ScaleType4KindE0ELNS_15FloatRoundStyleE2ESI_EENS1_15EpilogueDefaultEEEEEvvEEEEvNT_6ParamsE,"ax",@progbits
	.align	128
.text._ZN7cutlass13device_kernelINS_4gemm6kernel13GemmUniversalIN4cute5tupleIJiiiiEEENS1_10collective13CollectiveMmaINS1_34MainloopSm90TmaGmmaWarpSpecializedILi2ENS5_IJNS4_1CILi1EEESB_SB_EEENS1_35KernelTmaWarpSpecializedCooperativeEEENS5_IJNSA_ILi256EEENSA_ILi64EEESG_EEENS_10tfloat32_tENS5_IJlSB_lEEESI_SJ_NS4_8TiledMMAINS4_8MMA_AtomIJNS4_4SM904GMMA29MMA_64x64x8_F32TF32TF32_SS_TNILNSN_7ScaleInE1ELSP_1EEEEEENS4_6LayoutINS5_IJNSA_ILi2EEESB_SB_EEENS5_IJSB_NSA_ILi0EEESV_EEEEENS5_IJNS4_10UnderscoreESY_SY_EEEEENS4_13SM90_TMA_LOADENS4_14ComposedLayoutINS4_7SwizzleILi3ELi4ELi3EEENS4_18smem_ptr_flag_bitsILi32EEENSS_INS5_IJNSA_ILi8EEENSA_ILi32EEEEEENS5_IJS18_SB_EEEEEEEvNS4_8identityES11_S1C_vS1D_EENS_8epilogue10collective6detail29Sm90TmaWarpSpecializedAdapterINS1G_15DefaultEpilogueISI_SJ_SJ_NS1F_6thread17LinearCombinationISI_Li1EffLNS1K_9ScaleType4KindE0ELNS_15FloatRoundStyleE2ESI_EENS1_15EpilogueDefaultEEEEEvvEEEEvNT_6ParamsE:
        .type           _ZN7cutlass13device_kernelINS_4gemm6kernel13GemmUniversalIN4cute5tupleIJiiiiEEENS1_10collective13CollectiveMmaINS1_34MainloopSm90TmaGmmaWarpSpecializedILi2ENS5_IJNS4_1CILi1EEESB_SB_EEENS1_35KernelTmaWarpSpecializedCooperativeEEENS5_IJNSA_ILi256EEENSA_ILi64EEESG_EEENS_10tfloat32_tENS5_IJlSB_lEEESI_SJ_NS4_8TiledMMAINS4_8MMA_AtomIJNS4_4SM904GMMA29MMA_64x64x8_F32TF32TF32_SS_TNILNSN_7ScaleInE1ELSP_1EEEEEENS4_6LayoutINS5_IJNSA_ILi2EEESB_SB_EEENS5_IJSB_NSA_ILi0EEESV_EEEEENS5_IJNS4_10UnderscoreESY_SY_EEEEENS4_13SM90_TMA_LOADENS4_14ComposedLayoutINS4_7SwizzleILi3ELi4ELi3EEENS4_18smem_ptr_flag_bitsILi32EEENSS_INS5_IJNSA_ILi8EEENSA_ILi32EEEEEENS5_IJS18_SB_EEEEEEEvNS4_8identityES11_S1C_vS1D_EENS_8epilogue10collective6detail29Sm90TmaWarpSpecializedAdapterINS1G_15DefaultEpilogueISI_SJ_SJ_NS1F_6thread17LinearCombinationISI_Li1EffLNS1K_9ScaleType4KindE0ELNS_15FloatRoundStyleE2ESI_EENS1_15EpilogueDefaultEEEEEvvEEEEvNT_6ParamsE,@function
        .size           _ZN7cutlass13device_kernelINS_4gemm6kernel13GemmUniversalIN4cute5tupleIJiiiiEEENS1_10collective13CollectiveMmaINS1_34MainloopSm90TmaGmmaWarpSpecializedILi2ENS5_IJNS4_1CILi1EEESB_SB_EEENS1_35KernelTmaWarpSpecializedCooperativeEEENS5_IJNSA_ILi256EEENSA_ILi64EEESG_EEENS_10tfloat32_tENS5_IJlSB_lEEESI_SJ_NS4_8TiledMMAINS4_8MMA_AtomIJNS4_4SM904GMMA29MMA_64x64x8_F32TF32TF32_SS_TNILNSN_7ScaleInE1ELSP_1EEEEEENS4_6LayoutINS5_IJNSA_ILi2EEESB_SB_EEENS5_IJSB_NSA_ILi0EEESV_EEEEENS5_IJNS4_10UnderscoreESY_SY_EEEEENS4_13SM90_TMA_LOADENS4_14ComposedLayoutINS4_7SwizzleILi3ELi4ELi3EEENS4_18smem_ptr_flag_bitsILi32EEENSS_INS5_IJNSA_ILi8EEENSA_ILi32EEEEEENS5_IJS18_SB_EEEEEEEvNS4_8identityES11_S1C_vS1D_EENS_8epilogue10collective6detail29Sm90TmaWarpSpecializedAdapterINS1G_15DefaultEpilogueISI_SJ_SJ_NS1F_6thread17LinearCombinationISI_Li1EffLNS1K_9ScaleType4KindE0ELNS_15FloatRoundStyleE2ESI_EENS1_15EpilogueDefaultEEEEEvvEEEEvNT_6ParamsE,(.L_x_188 - _ZN7cutlass13device_kernelINS_4gemm6kernel13GemmUniversalIN4cute5tupleIJiiiiEEENS1_10collective13CollectiveMmaINS1_34MainloopSm90TmaGmmaWarpSpecializedILi2ENS5_IJNS4_1CILi1EEESB_SB_EEENS1_35KernelTmaWarpSpecializedCooperativeEEENS5_IJNSA_ILi256EEENSA_ILi64EEESG_EEENS_10tfloat32_tENS5_IJlSB_lEEESI_SJ_NS4_8TiledMMAINS4_8MMA_AtomIJNS4_4SM904GMMA29MMA_64x64x8_F32TF32TF32_SS_TNILNSN_7ScaleInE1ELSP_1EEEEEENS4_6LayoutINS5_IJNSA_ILi2EEESB_SB_EEENS5_IJSB_NSA_ILi0EEESV_EEEEENS5_IJNS4_10UnderscoreESY_SY_EEEEENS4_13SM90_TMA_LOADENS4_14ComposedLayoutINS4_7SwizzleILi3ELi4ELi3EEENS4_18smem_ptr_flag_bitsILi32EEENSS_INS5_IJNSA_ILi8EEENSA_ILi32EEEEEENS5_IJS18_SB_EEEEEEEvNS4_8identityES11_S1C_vS1D_EENS_8epilogue10collective6detail29Sm90TmaWarpSpecializedAdapterINS1G_15DefaultEpilogueISI_SJ_SJ_NS1F_6thread17LinearCombinationISI_Li1EffLNS1K_9ScaleType4KindE0ELNS_15FloatRoundStyleE2ESI_EENS1_15EpilogueDefaultEEEEEvvEEEEvNT_6ParamsE)
        .other          _ZN7cutlass13device_kernelINS_4gemm6kernel13GemmUniversalIN4cute5tupleIJiiiiEEENS1_10collective13CollectiveMmaINS1_34MainloopSm90TmaGmmaWarpSpecializedILi2ENS5_IJNS4_1CILi1EEESB_SB_EEENS1_35KernelTmaWarpSpecializedCooperativeEEENS5_IJNSA_ILi256EEENSA_ILi64EEESG_EEENS_10tfloat32_tENS5_IJlSB_lEEESI_SJ_NS4_8TiledMMAINS4_8MMA_AtomIJNS4_4SM904GMMA29MMA_64x64x8_F32TF32TF32_SS_TNILNSN_7ScaleInE1ELSP_1EEEEEENS4_6LayoutINS5_IJNSA_ILi2EEESB_SB_EEENS5_IJSB_NSA_ILi0EEESV_EEEEENS5_IJNS4_10UnderscoreESY_SY_EEEEENS4_13SM90_TMA_LOADENS4_14ComposedLayoutINS4_7SwizzleILi3ELi4ELi3EEENS4_18smem_ptr_flag_bitsILi32EEENSS_INS5_IJNSA_ILi8EEENSA_ILi32EEEEEENS5_IJS18_SB_EEEEEEEvNS4_8identityES11_S1C_vS1D_EENS_8epilogue10collective6detail29Sm90TmaWarpSpecializedAdapterINS1G_15DefaultEpilogueISI_SJ_SJ_NS1F_6thread17LinearCombinationISI_Li1EffLNS1K_9ScaleType4KindE0ELNS_15FloatRoundStyleE2ESI_EENS1_15EpilogueDefaultEEEEEvvEEEEvNT_6ParamsE,@"STO_CUDA_ENTRY STV_DEFAULT"
_ZN7cutlass13device_kernelINS_4gemm6kernel13GemmUniversalIN4cute5tupleIJiiiiEEENS1_10collective13CollectiveMmaINS1_34MainloopSm90TmaGmmaWarpSpecializedILi2ENS5_IJNS4_1CILi1EEESB_SB_EEENS1_35KernelTmaWarpSpecializedCooperativeEEENS5_IJNSA_ILi256EEENSA_ILi64EEESG_EEENS_10tfloat32_tENS5_IJlSB_lEEESI_SJ_NS4_8TiledMMAINS4_8MMA_AtomIJNS4_4SM904GMMA29MMA_64x64x8_F32TF32TF32_SS_TNILNSN_7ScaleInE1ELSP_1EEEEEENS4_6LayoutINS5_IJNSA_ILi2EEESB_SB_EEENS5_IJSB_NSA_ILi0EEESV_EEEEENS5_IJNS4_10UnderscoreESY_SY_EEEEENS4_13SM90_TMA_LOADENS4_14ComposedLayoutINS4_7SwizzleILi3ELi4ELi3EEENS4_18smem_ptr_flag_bitsILi32EEENSS_INS5_IJNSA_ILi8EEENSA_ILi32EEEEEENS5_IJS18_SB_EEEEEEEvNS4_8identityES11_S1C_vS1D_EENS_8epilogue10collective6detail29Sm90TmaWarpSpecializedAdapterINS1G_15DefaultEpilogueISI_SJ_SJ_NS1F_6thread17LinearCombinationISI_Li1EffLNS1K_9ScaleType4KindE0ELNS_15FloatRoundStyleE2ESI_EENS1_15EpilogueDefaultEEEEEvvEEEEvNT_6ParamsE:
[----:B------:R-:W0:Y:S01]  /*0000*/  LDC R1, c[0x0][0x28] ;  /* 0x00000a00ff017b82 */ /* 0x000e220000000800 */
[----:B------:R-:W1:Y:S01]  /*0010*/  S2R R4, SR_TID.X ;  /* 0x0000000000047919 */ /* 0x000e620000002100 */
[----:B------:R-:W-:Y:S01]  /*0020*/  ELECT P0, URZ, PT ;  /* 0x00000000003f782f */ /* 0x000fe20003800000 */
[----:B------:R-:W-:Y:S01]  /*0030*/  BSSY B0, `(.L_x_0) ;  /* 0x000000f000007945 */ /* 0x000fe20003800000 */
[--C-:B-1----:R-:W-:Y:S02]  /*0040*/  SHF.R.U32.HI R0, RZ, 0x5, R4.reuse ;  /* 0x00000005ff007819 */ /* 0x102fe40000011604 */
[----:B------:R-:W-:-:S03]  /*0050*/  SHF.R.U32.HI R14, RZ, 0x7, R4 ;  /* 0x00000007ff0e7819 */ /* 0x000fc60000011604 */
[----:B------:R-:W1:Y:S04]  /*0060*/  SHFL.IDX PT, R5, R0, RZ, 0x1f ;  /* 0x00001fff00057589 */ /* 0x000e6800000e0000 */
[----:B------:R2:W3:Y:S01]  /*0070*/  SHFL.IDX PT, R10, R14, RZ, 0x1f ;  /* 0x00001fff0e0a7589 */ /* 0x0004e200000e0000 */
[----:B-1----:R-:W-:-:S13]  /*0080*/  ISETP.NE.OR P0, PT, R5, RZ, !P0 ;  /* 0x000000ff0500720c */ /* 0x002fda0004705670 */
[----:B0-23--:R-:W-:Y:S05]  /*0090*/  @P0 BRA `(.L_x_1) ;  /* 0x0000000000200947 */ /* 0x00dfea0003800000 */
[----:B------:R-:W-:Y:S02]  /*00a0*/  ULDC.64 UR4, c[0x0][0x198] ;  /* 0x0000660000047ab9 */ /* 0x000fe40000000a00 */
[----:B------:R-:W-:Y:S02]  /*00b0*/  UIADD3 UR6, UP0, UR4, 0xf0, URZ ;  /* 0x000000f004067890 */ /* 0x000fe4000ff1e03f */
[----:B------:R-:W-:Y:S02]  /*00c0*/  UIADD3 UR4, UP1, UR4, 0x1f0, URZ ;  /* 0x000001f004047890 */ /* 0x000fe4000ff3e03f */
[----:B------:R-:W-:Y:S02]  /*00d0*/  UIADD3.X UR7, URZ, UR5, URZ, UP0, !UPT ;  /* 0x000000053f077290 */ /* 0x000fe400087fe43f */
[----:B------:R-:W-:-:S07]  /*00e0*/  UIADD3.X UR5, URZ, UR5, URZ, UP1, !UPT ;  /* 0x000000053f057290 */ /* 0x000fce0008ffe43f */
[----:B------:R0:W-:Y:S02]  /*00f0*/  UTMACCTL.PF [UR6] ;  /* 0x00000000060079b9 */ /* 0x0001e40008040000 */
[----:B------:R0:W-:Y:S02]  /*0100*/  UTMACCTL.PF [UR4] ;  /* 0x00000000040079b9 */ /* 0x0001e40008040000 */
[----:B0-----:R-:W-:Y:S01]  /*0110*/  NOP ;  /* 0x0000000000007918 */ /* 0x001fe20000000000 */
.L_x_1:
[----:B------:R-:W-:Y:S05]  /*0120*/  BSYNC B0 ;  /* 0x0000000000007941 */ /* 0x000fea0003800000 */
.L_x_0:
[----:B------:R-:W0:Y:S02]  /*0130*/  SHFL.IDX PT, R2, R0, RZ, 0x1f ;  /* 0x00001fff00027589 */ /* 0x000e2400000e0000 */
[----:B0-----:R-:W-:-:S13]  /*0140*/  ISETP.NE.AND P0, PT, R2, RZ, PT ;  /* 0x000000ff0200720c */ /* 0x001fda0003f05270 */
[----:B------:R-:W-:Y:S05]  /*0150*/  @P0 BRA `(.L_x_2) ;  /* 0x0000000000480947 */ /* 0x000fea0003800000 */
[----:B------:R-:W0:Y:S01]  /*0160*/  S2UR UR8, SR_CgaCtaId ;  /* 0x00000000000879c3 */ /* 0x000e220000008800 */
[----:B------:R-:W-:Y:S01]  /*0170*/  UMOV UR4, 0x400 ;  /* 0x0000040000047882 */ /* 0x000fe20000000000 */
[----:B------:R-:W-:Y:S01]  /*0180*/  UMOV UR5, 0x1 ;  /* 0x0000000100057882 */ /* 0x000fe20000000000 */
[----:B------:R-:W-:Y:S01]  /*0190*/  UMOV UR6, 0x100 ;  /* 0x0000010000067882 */ /* 0x000fe20000000000 */
[----:B------:R-:W-:Y:S01]  /*01a0*/  ELECT P0, URZ, PT ;  /* 0x00000000003f782f */ /* 0x000fe20003800000 */
[----:B------:R-:W-:-:S04]  /*01b0*/  UIADD3 UR6, -UR6, 0x100000, URZ ;  /* 0x0010000006067890 */ /* 0x000fc8000fffe13f */
[----:B------:R-:W-:Y:S02]  /*01c0*/  USHF.L.U32 UR7, UR6, 0xb, URZ ;  /* 0x0000000b06077899 */ /* 0x000fe4000800063f */
[----:B------:R-:W-:Y:S02]  /*01d0*/  USHF.L.U32 UR6, UR6, 0x1, URZ ;  /* 0x0000000106067899 */ /* 0x000fe4000800063f */
[----:B0-----:R-:W-:Y:S02]  /*01e0*/  ULEA UR8, UR8, UR4, 0x18 ;  /* 0x0000000408087291 */ /* 0x001fe4000f8ec03f */
[----:B------:R-:W-:-:S04]  /*01f0*/  UIADD3 UR4, -UR5, 0x100000, URZ ;  /* 0x0010000005047890 */ /* 0x000fc8000fffe13f */
[----:B------:R-:W-:Y:S02]  /*0200*/  USHF.L.U32 UR5, UR4, 0xb, URZ ;  /* 0x0000000b04057899 */ /* 0x000fe4000800063f */
[----:B------:R-:W-:Y:S01]  /*0210*/  USHF.L.U32 UR4, UR4, 0x1, URZ ;  /* 0x0000000104047899 */ /* 0x000fe2000800063f */
[----:B------:R-:W0:Y:S11]  /*0220*/  FENCE.VIEW.ASYNC.S ;  /* 0x00000000000073c6 */ /* 0x000e360000000000 */
[----:B0-----:R0:W1:Y:S01]  /*0230*/  SYNCS.EXCH.64 URZ, [UR8], UR4 ;  /* 0x00000004083f75b2 */ /* 0x0010620008000100 */
[----:B------:R0:W2:Y:S01]  /*0240*/  SYNCS.EXCH.64 URZ, [UR8+0x10], UR6 ;  /* 0x00001006083f75b2 */ /* 0x0000a20008000100 */
[----:B------:R0:W3:Y:S01]  /*0250*/  SYNCS.EXCH.64 URZ, [UR8+0x8], UR4 ;  /* 0x00000804083f75b2 */ /* 0x0000e20008000100 */
[----:B------:R0:W4:Y:S01]  /*0260*/  SYNCS.EXCH.64 URZ, [UR8+0x18], UR6 ;  /* 0x00001806083f75b2 */ /* 0x0001220008000100 */
[----:B------:R-:W-:Y:S01]  /*0270*/  NOP ;  /* 0x0000000000007918 */ /* 0x000fe20000000000 */
.L_x_2:
[----:B------:R-:W5:Y:S01]  /*0280*/  SHFL.IDX PT, R0, R0, RZ, 0x1f ;  /* 0x00001fff00007589 */ /* 0x000f6200000e0000 */
[----:B------:R-:W-:Y:S01]  /*0290*/  ELECT P0, URZ, PT ;  /* 0x00000000003f782f */ /* 0x000fe20003800000 */
[----:B------:R-:W1:Y:S01]  /*02a0*/  LDC R2, c[0x0][0x65c] ;  /* 0x00019700ff027b82 */ /* 0x000e620000000800 */
[----:B0-----:R-:W-:Y:S01]  /*02b0*/  UMOV UR4, 0x20 ;  /* 0x0000002000047882 */ /* 0x001fe20000000000 */
[----:B------:R-:W0:Y:S01]  /*02c0*/  S2R R3, SR_CTAID.Y ;  /* 0x0000000000037919 */ /* 0x000e220000002600 */
[----:B------:R-:W-:Y:S01]  /*02d0*/  NOP ;  /* 0x0000000000007918 */ /* 0x000fe20000000000 */
[----:B------:R-:W-:Y:S01]  /*02e0*/  ISETP.NE.AND P2, PT, R10, RZ, PT ;  /* 0x000000ff0a00720c */ /* 0x000fe20003f45270 */
[----:B------:R-:W-:Y:S01]  /*02f0*/  NOP ;  /* 0x0000000000007918 */ /* 0x000fe20000000000 */
[----:B------:R-:W2:Y:S01]  /*0300*/  S2R R6, SR_CTAID.X ;  /* 0x0000000000067919 */ /* 0x000ea20000002500 */
[----:B------:R-:W-:Y:S02]  /*0310*/  LOP3.LUT R7, R7, 0xfffff7ff, RZ, 0xc0, !PT ;  /* 0xfffff7ff07077812 */ /* 0x000fe400078ec0ff */
[----:B-----5:R-:W-:-:S02]  /*0320*/  ISETP.NE.OR P0, PT, R0, RZ, !P0 ;  /* 0x000000ff0000720c */ /* 0x020fc40004705670 */
[----:B-1----:R-:W-:Y:S02]  /*0330*/  ISETP.NE.AND P3, PT, R2, 0x1, PT ;  /* 0x000000010200780c */ /* 0x002fe40003f65270 */
[----:B------:R-:W-:-:S04]  /*0340*/  SHF.R.S32.HI R0, RZ, 0x1f, R5 ;  /* 0x0000001fff007819 */ /* 0x000fc80000011405 */
[----:B------:R-:W-:-:S04]  /*0350*/  LEA.HI R0, R0, R5, RZ, 0x2 ;  /* 0x0000000500007211 */ /* 0x000fc800078f10ff */
[----:B------:R-:W-:Y:S01]  /*0360*/  LOP3.LUT R0, R0, 0xfffffffc, RZ, 0xc0, !PT ;  /* 0xfffffffc00007812 */ /* 0x000fe200078ec0ff */
[----:B------:R-:W-:Y:S01]  /*0370*/  VOTEU.ALL UP0, P0 ;  /* 0x00000000003f7886 */ /* 0x000fe20000000000 */
[----:B------:R-:W-:Y:S01]  /*0380*/  VOTEU.ALL UP1, P0 ;  /* 0x00000000003f7886 */ /* 0x000fe20000020000 */
[----:B------:R-:W2:Y:S01]  /*0390*/  @P3 LDC R17, c[0x0][0x10] ;  /* 0x00000400ff113b82 */ /* 0x000ea20000000800 */
[----:B------:R-:W-:Y:S01]  /*03a0*/  @P3 LOP3.LUT R7, R7, 0x800, RZ, 0xfc, !PT ;  /* 0x0000080007073812 */ /* 0x000fe200078efcff */
[----:B------:R-:W-:Y:S01]  /*03b0*/  IMAD.IADD R0, R5, 0x1, -R0 ;  /* 0x0000000105007824 */ /* 0x000fe200078e0a00 */
[----:B------:R-:W-:Y:S01]  /*03c0*/  @!UP0 UMOV UR6, 0x400 ;  /* 0x0000040000068882 */ /* 0x000fe20000000000 */
[----:B------:R-:W-:-:S04]  /*03d0*/  @!UP0 UIADD3 UR4, -UR4, 0x100000, URZ ;  /* 0x0010000004048890 */ /* 0x000fc8000fffe13f */
[----:B------:R-:W-:Y:S02]  /*03e0*/  @!UP0 USHF.L.U32 UR5, UR4, 0xb, URZ ;  /* 0x0000000b04058899 */ /* 0x000fe4000800063f */
[----:B------:R-:W-:Y:S01]  /*03f0*/  @!UP0 USHF.L.U32 UR4, UR4, 0x1, URZ ;  /* 0x0000000104048899 */ /* 0x000fe2000800063f */
[----:B0-----:R-:W-:Y:S01]  /*0400*/  @P3 IMAD.MOV.U32 R8, RZ, RZ, R3 ;  /* 0x000000ffff083224 */ /* 0x001fe200078e0003 */
[----:B------:R-:W-:Y:S01]  /*0410*/  ISETP.NE.AND P1, PT, R0, 0x3, PT ;  /* 0x000000030000780c */ /* 0x000fe20003f25270 */
[----:B------:R-:W0:Y:S01]  /*0420*/  @!UP0 S2UR UR7, SR_CgaCtaId ;  /* 0x00000000000789c3 */ /* 0x000e220000008800 */
[----:B------:R-:W-:Y:S02]  /*0430*/  @P3 IMAD.MOV.U32 R9, RZ, RZ, RZ ;  /* 0x000000ffff093224 */ /* 0x000fe400078e00ff */
[----:B------:R-:W-:Y:S02]  /*0440*/  IMAD.MOV.U32 R7, RZ, RZ, RZ ;  /* 0x000000ffff077224 */ /* 0x000fe400078e00ff */
[----:B------:R-:W-:-:S03]  /*0450*/  @P3 IMAD.MOV.U32 R5, RZ, RZ, RZ ;  /* 0x000000ffff053224 */ /* 0x000fc600078e00ff */
[----:B------:R-:W1:Y:S01]  /*0460*/  @!P3 LDC R11, c[0x0][0xc] ;  /* 0x00000300ff0bbb82 */ /* 0x000e620000000800 */
[----:B--2---:R-:W-:-:S04]  /*0470*/  @P3 IMAD.WIDE.U32 R16, R6, R17, R8 ;  /* 0x0000001106103225 */ /* 0x004fc800078e0008 */
[----:B------:R-:W-:Y:S01]  /*0480*/  @P3 IMAD.IADD R17, R17, 0x1, R5 ;  /* 0x0000000111113824 */ /* 0x000fe200078e0205 */
[----:B------:R-:W-:Y:S01]  /*0490*/  LOP3.LUT R5, R4, 0x7f, RZ, 0xc0, !PT ;  /* 0x0000007f04057812 */ /* 0x000fe200078ec0ff */
[----:B0-----:R-:W-:Y:S01]  /*04a0*/  @!UP0 ULEA UR8, UR7, UR6, 0x18 ;  /* 0x0000000607088291 */ /* 0x001fe2000f8ec03f */
[----:B------:R-:W-:Y:S02]  /*04b0*/  VOTEU.ALL UP0, P0 ;  /* 0x00000000003f7886 */ /* 0x000fe40000000000 */
[----:B------:R-:W-:Y:S01]  /*04c0*/  ULDC UR6, c[0x0][0xc] ;  /* 0x0000030000067ab9 */ /* 0x000fe20000000800 */
[----:B------:R-:W-:Y:S01]  /*04d0*/  ISETP.EQ.OR P0, PT, R0, RZ, !P1 ;  /* 0x000000ff0000720c */ /* 0x000fe20004f02670 */
[----:B------:R-:W-:-:S03]  /*04e0*/  ULDC UR7, c[0x0][0x10] ;  /* 0x0000040000077ab9 */ /* 0x000fc60000000800 */
[C---:B------:R-:W-:Y:S01]  /*04f0*/  ISETP.EQ.AND P0, PT, R10.reuse, RZ, P0 ;  /* 0x000000ff0a00720c */ /* 0x040fe20000702270 */
[----:B------:R-:W-:Y:S02]  /*0500*/  VIADD R10, R10, 0xffffffff ;  /* 0xffffffff0a0a7836 */ /* 0x000fe40000000000 */
[----:B-1----:R-:W-:Y:S01]  /*0510*/  @!P3 IMAD.WIDE.U32 R8, R11, R3, R6 ;  /* 0x000000030b08b225 */ /* 0x002fe200078e0006 */
[----:B------:R-:W0:Y:S02]  /*0520*/  FENCE.VIEW.ASYNC.S ;  /* 0x00000000000073c6 */ /* 0x000e240000000000 */
[----:B0-----:R-:W3:Y:S01]  /*0530*/  @!UP0 SYNCS.EXCH.64 URZ, [UR8+0x30], UR4 ;  /* 0x00003004083f85b2 */ /* 0x001ee20008000100 */
[----:B------:R-:W-:Y:S02]  /*0540*/  SEL R18, RZ, 0x1, !P0 ;  /* 0x00000001ff127807 */ /* 0x000fe40004000000 */
[----:B------:R-:W-:Y:S01]  /*0550*/  ISETP.GE.U32.AND P1, PT, R10, 0x2, PT ;  /* 0x000000020a00780c */ /* 0x000fe20003f26070 */
[----:B------:R-:W-:-:S02]  /*0560*/  @!P3 IMAD.MOV.U32 R16, RZ, RZ, R8 ;  /* 0x000000ffff10b224 */ /* 0x000fc400078e0008 */
[----:B------:R-:W-:Y:S01]  /*0570*/  @!P3 IMAD.MOV.U32 R17, RZ, RZ, R9 ;  /* 0x000000ffff11b224 */ /* 0x000fe200078e0009 */
[----:B------:R-:W-:Y:S01]  /*0580*/  SEL R18, R18, 0x2, P1 ;  /* 0x0000000212127807 */ /* 0x000fe20000800000 */
[----:B------:R0:W3:Y:S01]  /*0590*/  @!UP1 SYNCS.EXCH.64 URZ, [UR8+0x38], UR4 ;  /* 0x00003804083f95b2 */ /* 0x0000e20008000100 */
[----:B------:R-:W-:Y:S01]  /*05a0*/  NOP ;  /* 0x0000000000007918 */ /* 0x000fe20000000000 */
[----:B0-----:R-:W-:-:S03]  /*05b0*/  UIMAD.WIDE.U32 UR4, UR6, UR7, URZ ;  /* 0x00000007060472a5 */ /* 0x001fc6000f8e003f */
[----:B------:R-:W-:Y:S02]  /*05c0*/  ULDC UR6, c[0x0][0x14] ;  /* 0x0000050000067ab9 */ /* 0x000fe40000000800 */
[----:B------:R-:W-:Y:S02]  /*05d0*/  UIMAD.WIDE.U32 UR38, UR4, UR6, URZ ;  /* 0x00000006042672a5 */ /* 0x000fe4000f8e003f */
[----:B------:R-:W-:-:S04]  /*05e0*/  UIMAD UR41, UR5, UR6, URZ ;  /* 0x00000006052972a4 */ /* 0x000fc8000f8e023f */
[----:B------:R-:W-:Y:S01]  /*05f0*/  UIADD3 UR41, UR39, UR41, URZ ;  /* 0x0000002927297290 */ /* 0x000fe2000fffe03f */
[----:B---34-:R-:W-:Y:S06]  /*0600*/  BAR.SYNC.DEFER_BLOCKING 0x0 ;  /* 0x0000000000007b1d */ /* 0x018fec0000010000 */
[----:B------:R-:W-:Y:S05]  /*0610*/  @!P2 BRA `(.L_x_3) ;  /* 0x000000700028a947 */ /* 0x000fea0003800000 */
[----:B------:R-:W-:-:S13]  /*0620*/  ISETP.GT.U32.AND P0, PT, R10, 0x1, PT ;  /* 0x000000010a00780c */ /* 0x000fda0003f04070 */
[----:B------:R-:W-:Y:S05]  /*0630*/  @P0 EXIT ;  /* 0x000000000000094d */ /* 0x000fea0003800000 */
[----:B------:R-:W-:Y:S01]  /*0640*/  ULDC.64 UR4, c[0x0][0x650] ;  /* 0x0001940000047ab9 */ /* 0x000fe20000000a00 */
[----:B------:R-:W-:Y:S01]  /*0650*/  PRMT R0, RZ, 0x7610, R0 ;  /* 0x00007610ff007816 */ /* 0x000fe20000000000 */
[----:B------:R-:W-:Y:S01]  /*0660*/  IMAD.MOV.U32 R111, RZ, RZ, -0x1 ;  /* 0xffffffffff6f7424 */ /* 0x000fe200078e00ff */
[----:B------:R-:W-:Y:S01]  /*0670*/  ISETP.GE.U32.AND P0, PT, R16, UR4, PT ;  /* 0x0000000410007c0c */ /* 0x000fe2000bf06070 */
[----:B------:R-:W-:Y:S02]  /*0680*/  IMAD.MOV.U32 R101, RZ, RZ, -0x1 ;  /* 0xffffffffff657424 */ /* 0x000fe400078e00ff */
[----:B------:R-:W-:Y:S01]  /*0690*/  IMAD.MOV.U32 R19, RZ, RZ, -0x1 ;  /* 0xffffffffff137424 */ /* 0x000fe200078e00ff */
[----:B------:R-:W-:-:S13]  /*06a0*/  ISETP.GE.U32.AND.EX P0, PT, R17, UR5, PT, P0 ;  /* 0x0000000511007c0c */ /* 0x000fda000bf06100 */
[----:B------:R-:W-:Y:S05]  /*06b0*/  @P0 BRA `(.L_x_4) ;  /* 0x0000000400580947 */ /* 0x000fea0003800000 */
[----:B------:R-:W0:Y:S01]  /*06c0*/  LDC.64 R20, c[0x0][0x628] ;  /* 0x00018a00ff147b82 */ /* 0x000e220000000a00 */
[----:B------:R-:W-:Y:S02]  /*06d0*/  IMAD.MOV.U32 R8, RZ, RZ, R16 ;  /* 0x000000ffff087224 */ /* 0x000fe400078e0010 */
[----:B------:R-:W-:-:S05]  /*06e0*/  IMAD.MOV.U32 R9, RZ, RZ, R17 ;  /* 0x000000ffff097224 */ /* 0x000fca00078e0011 */
[----:B------:R-:W1:Y:S08]  /*06f0*/  LDC R0, c[0x0][0x630] ;  /* 0x00018c00ff007b82 */ /* 0x000e700000000800 */
[----:B------:R-:W2:Y:S01]  /*0700*/  LDC.64 R22, c[0x0][0x620] ;  /* 0x00018800ff167b82 */ /* 0x000ea20000000a00 */
[----:B0-----:R-:W-:-:S04]  /*0710*/  ISETP.NE.U32.AND P0, PT, R20, RZ, PT ;  /* 0x000000ff1400720c */ /* 0x001fc80003f05070 */
[----:B------:R-:W-:-:S13]  /*0720*/  ISETP.NE.AND.EX P0, PT, R21, RZ, PT, P0 ;  /* 0x000000ff1500720c */ /* 0x000fda0003f05300 */
[----:B-12---:R-:W-:Y:S05]  /*0730*/  @!P0 BRA `(.L_x_5) ;  /* 0x0000000000288947 */ /* 0x006fea0003800000 */
[----:B------:R-:W0:Y:S02]  /*0740*/  LDC R13, c[0x0][0x634] ;  /* 0x00018d00ff0d7b82 */ /* 0x000e240000000800 */
[----:B0-----:R-:W-:-:S05]  /*0750*/  IADD3 R13, P0, R16, R13, RZ ;  /* 0x0000000d100d7210 */ /* 0x001fca0007f1e0ff */
[----:B------:R-:W-:-:S04]  /*0760*/  IMAD.X R15, RZ, RZ, R17, P0 ;  /* 0x000000ffff0f7224 */ /* 0x000fc800000e0611 */
[----:B------:R-:W-:-:S04]  /*0770*/  IMAD.WIDE.U32 R8, R15, R20, RZ ;  /* 0x000000140f087225 */ /* 0x000fc800078e00ff */
[----:B------:R-:W-:-:S04]  /*0780*/  IMAD.WIDE.U32 R10, P0, R13, R21, R8 ;  /* 0x000000150d0a7225 */ /* 0x000fc80007800008 */
[----:B------:R-:W-:-:S04]  /*0790*/  IMAD.WIDE.U32 R8, R13, R20, RZ ;  /* 0x000000140d087225 */ /* 0x000fc800078e00ff */
[----:B------:R-:W-:Y:S01]  /*07a0*/  IMAD.X R13, RZ, RZ, RZ, P0 ;  /* 0x000000ffff0d7224 */ /* 0x000fe200000e06ff */
[----:B------:R-:W-:Y:S01]  /*07b0*/  IADD3 RZ, P0, R9, R10, RZ ;  /* 0x0000000a09ff7210 */ /* 0x000fe20007f1e0ff */
[----:B------:R-:W-:-:S04]  /*07c0*/  IMAD.MOV.U32 R12, RZ, RZ, R11 ;  /* 0x000000ffff0c7224 */ /* 0x000fc800078e000b */
[----:B------:R-:W-:-:S08]  /*07d0*/  IMAD.WIDE.U32.X R8, R15, R21, R12, P0 ;  /* 0x000000150f087225 */ /* 0x000fd000000e040c */
.L_x_5:
[-CC-:B------:R-:W-:Y:S01]  /*07e0*/  SHF.R.U64 R25, R8, R0.reuse, R9.reuse ;  /* 0x0000000008197219 */ /* 0x180fe20000001209 */
[----:B------:R-:W0:Y:S01]  /*07f0*/  LDC R12, c[0x0][0x618] ;  /* 0x00018600ff0c7b82 */ /* 0x000e220000000800 */
[----:B------:R-:W-:Y:S01]  /*0800*/  SHF.R.U32.HI R7, RZ, R0, R9 ;  /* 0x00000000ff077219 */ /* 0x000fe20000011609 */
[----:B------:R-:W-:Y:S01]  /*0810*/  ULDC UR4, c[0x0][0x150] ;  /* 0x0000540000047ab9 */ /* 0x000fe20000000800 */
[----:B------:R-:W-:Y:S02]  /*0820*/  IADD3 R11, P0, RZ, -R25, RZ ;  /* 0x80000019ff0b7210 */ /* 0x000fe40007f1e0ff */
[----:B------:R-:W-:-:S03]  /*0830*/  I2FP.F32.U32 R0, R6 ;  /* 0x0000000600007245 */ /* 0x000fc60000201000 */
[----:B------:R-:W1:Y:S01]  /*0840*/  LDC.64 R30, c[0x0][0x640] ;  /* 0x00019000ff1e7b82 */ /* 0x000e620000000a00 */
[----:B------:R-:W-:Y:S02]  /*0850*/  IMAD.X R13, RZ, RZ, ~R7, P0 ;  /* 0x000000ffff0d7224 */ /* 0x000fe400000e0e07 */
[----:B------:R-:W-:Y:S01]  /*0860*/  FMUL R0, R0, UR4 ;  /* 0x0000000400007c20 */ /* 0x000fe20008400000 */
[----:B------:R-:W-:Y:S01]  /*0870*/  IMAD.WIDE.U32 R8, R11, R22, R16 ;  /* 0x000000160b087225 */ /* 0x000fe200078e0010 */
[----:B------:R-:W-:-:S03]  /*0880*/  ULDC UR4, c[0x0][0x154] ;  /* 0x0000550000047ab9 */ /* 0x000fc60000000800 */
[----:B------:R-:W-:Y:S01]  /*0890*/  IMAD R10, R13, R22, RZ ;  /* 0x000000160d0a7224 */ /* 0x000fe200078e02ff */
[----:B------:R-:W2:Y:S01]  /*08a0*/  LDC R7, c[0x0][0x144] ;  /* 0x00005100ff077b82 */ /* 0x000ea20000000800 */
[----:B------:R-:W3:Y:S02]  /*08b0*/  F2I.U32.TRUNC.NTZ R0, R0 ;  /* 0x0000000000007305 */ /* 0x000ee4000020f000 */
[----:B------:R-:W-:-:S04]  /*08c0*/  IMAD R11, R11, R23, R10 ;  /* 0x000000170b0b7224 */ /* 0x000fc800078e020a */
[----:B------:R-:W-:Y:S01]  /*08d0*/  IMAD.IADD R9, R9, 0x1, R11 ;  /* 0x0000000109097824 */ /* 0x000fe200078e020b */
[----:B------:R-:W4:Y:S01]  /*08e0*/  LDC R24, c[0x0][0x608] ;  /* 0x00018200ff187b82 */ /* 0x000f220000000800 */
[----:B------:R-:W-:-:S03]  /*08f0*/  IMAD.MOV.U32 R11, RZ, RZ, -0x1 ;  /* 0xffffffffff0b7424 */ /* 0x000fc600078e00ff */
[-CC-:B0-----:R-:W-:Y:S02]  /*0900*/  SHF.R.U64 R22, R8, R12.reuse, R9.reuse ;  /* 0x0000000c08167219 */ /* 0x181fe40000001209 */
[----:B------:R-:W-:Y:S02]  /*0910*/  I2FP.F32.U32 R8, R3 ;  /* 0x0000000300087245 */ /* 0x000fe40000201000 */
[----:B------:R-:W0:Y:S01]  /*0920*/  LDC R28, c[0x0][0x658] ;  /* 0x00019600ff1c7b82 */ /* 0x000e220000000800 */
[----:B-1----:R-:W-:Y:S01]  /*0930*/  ISETP.NE.U32.AND P0, PT, R30, RZ, PT ;  /* 0x000000ff1e00720c */ /* 0x002fe20003f05070 */
[----:B---3--:R-:W-:Y:S02]  /*0940*/  IMAD.MOV R10, RZ, RZ, -R0 ;  /* 0x000000ffff0a7224 */ /* 0x008fe400078e0a00 */
[----:B------:R-:W-:Y:S01]  /*0950*/  FMUL R8, R8, UR4 ;  /* 0x0000000408087c20 */ /* 0x000fe20008400000 */
[----:B------:R-:W-:Y:S02]  /*0960*/  SHF.R.U32.HI R9, RZ, R12, R9 ;  /* 0x0000000cff097219 */ /* 0x000fe40000011609 */
[----:B------:R-:W-:Y:S01]  /*0970*/  ISETP.NE.AND.EX P0, PT, R31, RZ, PT, P0 ;  /* 0x000000ff1f00720c */ /* 0x000fe20003f05300 */
[----:B------:R1:W3:Y:S01]  /*0980*/  F2I.U32.TRUNC.NTZ R15, R8 ;  /* 0x00000008000f7305 */ /* 0x0002e2000020f000 */
[----:B------:R-:W1:Y:S01]  /*0990*/  LDC R20, c[0x0][0x148] ;  /* 0x00005200ff147b82 */ /* 0x000e620000000800 */
[----:B--2---:R-:W-:-:S07]  /*09a0*/  IMAD R0, R7, R10, R6 ;  /* 0x0000000a07007224 */ /* 0x004fce00078e0206 */
[----:B------:R-:W2:Y:S01]  /*09b0*/  LDC R26, c[0x0][0x600] ;  /* 0x00018000ff1a7b82 */ /* 0x000ea20000000800 */
[-CC-:B----4-:R-:W-:Y:S02]  /*09c0*/  SHF.R.U64 R32, R22, R24.reuse, R9.reuse ;  /* 0x0000001816207219 */ /* 0x190fe40000001209 */
[----:B------:R-:W-:Y:S01]  /*09d0*/  SHF.R.U32.HI R7, RZ, R24, R9 ;  /* 0x00000018ff077219 */ /* 0x000fe20000011609 */
[----:B------:R-:W-:-:S04]  /*09e0*/  IMAD.MOV.U32 R9, RZ, RZ, 0x1 ;  /* 0x00000001ff097424 */ /* 0x000fc800078e00ff */
[----:B------:R-:W4:Y:S01]  /*09f0*/  LDC R21, c[0x0][0x648] ;  /* 0x00019200ff157b82 */ /* 0x000f220000000800 */
[-C--:B0-----:R-:W-:Y:S02]  /*0a00*/  SHF.L.U32 R6, R11, R28.reuse, RZ ;  /* 0x0000001c0b067219 */ /* 0x081fe400000006ff */
[--C-:B------:R-:W-:Y:S02]  /*0a10*/  SHF.R.U64 R24, R32, R28, R7.reuse ;  /* 0x0000001c20187219 */ /* 0x100fe40000001207 */
[----:B------:R-:W-:Y:S02]  /*0a20*/  LOP3.LUT R13, RZ, R6, RZ, 0x33, !PT ;  /* 0x00000006ff0d7212 */ /* 0x000fe400078e33ff */
[-C--:B------:R-:W-:Y:S01]  /*0a30*/  SHF.R.U32.HI R7, RZ, R28.reuse, R7 ;  /* 0x0000001cff077219 */ /* 0x080fe20000011607 */
[----:B------:R-:W0:Y:S01]  /*0a40*/  LDC R23, c[0x0][0x638] ;  /* 0x00018e00ff177b82 */ /* 0x000e220000000800 */
[----:B------:R-:W-:Y:S01]  /*0a50*/  SHF.L.U32 R12, R9, R28, RZ ;  /* 0x0000001c090c7219 */ /* 0x000fe200000006ff */
[----:B------:R-:W-:-:S06]  /*0a60*/  IMAD.MOV.U32 R6, RZ, RZ, R24 ;  /* 0x000000ffff067224 */ /* 0x000fcc00078e0018 */
[----:B------:R-:W0:Y:S01]  /*0a70*/  LDC R111, c[0x0][0x610] ;  /* 0x00018400ff6f7b82 */ /* 0x000e220000000800 */
[----:B-1-3--:R-:W-:Y:S05]  /*0a80*/  @!P0 BRA `(.L_x_6) ;  /* 0x0000000000288947 */ /* 0x00afea0003800000 */
[----:B------:R-:W1:Y:S02]  /*0a90*/  LDC R11, c[0x0][0x64c] ;  /* 0x00019300ff0b7b82 */ /* 0x000e640000000800 */
[----:B-1----:R-:W-:-:S05]  /*0aa0*/  IADD3 R11, P0, R24, R11, RZ ;  /* 0x0000000b180b7210 */ /* 0x002fca0007f1e0ff */
        /* <DEDUP_REMOVED lines=8> */
.L_x_6:
[----:B----4-:R-:W-:Y:S01]  /*0b30*/  SHF.R.U64 R6, R6, R21, R7 ;  /* 0x0000001506067219 */ /* 0x010fe20000001207 */
[----:B--2---:R-:W-:Y:S01]  /*0b40*/  VIADD R7, R26, 0xffffffff ;  /* 0xffffffff1a077836 */ /* 0x004fe20000000000 */
[----:B------:R-:W-:Y:S01]  /*0b50*/  LOP3.LUT R13, R32, R13, RZ, 0xc0, !PT ;  /* 0x0000000d200d7212 */ /* 0x000fe200078ec0ff */
[----:B------:R-:W-:Y:S02]  /*0b60*/  IMAD.MOV R15, RZ, RZ, -R15 ;  /* 0x000000ffff0f7224 */ /* 0x000fe400078e0a0f */
[----:B------:R-:W-:Y:S02]  /*0b70*/  IMAD.MOV R8, RZ, RZ, -R6 ;  /* 0x000000ffff087224 */ /* 0x000fe400078e0a06 */
[----:B------:R-:W-:Y:S01]  /*0b80*/  IMAD R13, R12, R6, R13 ;  /* 0x000000060c0d7224 */ /* 0x000fe200078e020d */
[----:B------:R-:W-:Y:S01]  /*0b90*/  LOP3.LUT R6, R22, R7, RZ, 0xc0, !PT ;  /* 0x0000000716067212 */ /* 0x000fe200078ec0ff */
[----:B------:R-:W-:Y:S02]  /*0ba0*/  @P3 IMAD R0, R20, R15, R3 ;  /* 0x0000000f14003224 */ /* 0x000fe400078e0203 */
[----:B0-----:R-:W-:-:S02]  /*0bb0*/  IMAD R3, R8, R23, R24 ;  /* 0x0000001708037224 */ /* 0x001fc400078e0218 */
[----:B------:R-:W-:Y:S02]  /*0bc0*/  IMAD R111, R13, R111, R0 ;  /* 0x0000006f0d6f7224 */ /* 0x000fe400078e0200 */
[----:B------:R-:W-:Y:S02]  /*0bd0*/  IMAD R6, R3, R26, R6 ;  /* 0x0000001a03067224 */ /* 0x000fe400078e0206 */
[----:B------:R-:W-:Y:S02]  /*0be0*/  IMAD.MOV.U32 R0, RZ, RZ, 0x1 ;  /* 0x00000001ff007424 */ /* 0x000fe400078e00ff */
[----:B------:R-:W-:Y:S01]  /*0bf0*/  IMAD.MOV.U32 R19, RZ, RZ, R25 ;  /* 0x000000ffff137224 */ /* 0x000fe200078e0019 */
[----:B------:R-:W-:Y:S02]  /*0c00*/  SEL R101, R6, R111, !P3 ;  /* 0x0000006f06657207 */ /* 0x000fe40005800000 */
[----:B------:R-:W-:-:S07]  /*0c10*/  SEL R111, R111, R6, !P3 ;  /* 0x000000066f6f7207 */ /* 0x000fce0005800000 */
.L_x_4:
[----:B------:R-:W-:-:S08]  /*0c20*/  NOP ;  /* 0x0000000000007918 */ /* 0x000fd00000000000 */
[----:B------:R-:W0:Y:S02]  /*0c30*/  USETMAXREG.TRY_ALLOC.CTAPOOL UP0, 0xe8 ;  /* 0x000000e8000079c8 */ /* 0x000e240008000600 */
[----:B0-----:R-:W-:-:S13]  /*0c40*/  PLOP3.LUT P0, PT, PT, PT, UP0, 0x80, 0x0 ;  /* 0x000000000000781c */ /* 0x001fda0003f0f008 */
[----:B------:R-:W-:Y:S05]  /*0c50*/  @!P0 BRA `(.L_x_4) ;  /* 0xfffffffc00f08947 */ /* 0x000fea000383ffff */
[----:B------:R-:W-:Y:S01]  /*0c60*/  ULDC.64 UR4, c[0x0][0x598] ;  /* 0x0001660000047ab9 */ /* 0x000fe20000000a00 */
[----:B------:R-:W-:Y:S01]  /*0c70*/  ULDC.64 UR36, c[0x0][0x208] ;  /* 0x0000820000247ab9 */ /* 0x000fe20000000a00 */
[----:B------:R-:W-:-:S04]  /*0c80*/  ISETP.NE.U32.AND P0, PT, RZ, UR4, PT ;  /* 0x00000004ff007c0c */ /* 0x000fc8000bf05070 */
[----:B------:R-:W-:-:S13]  /*0c90*/  ISETP.NE.AND.EX P0, PT, RZ, UR5, PT, P0 ;  /* 0x00000005ff007c0c */ /* 0x000fda000bf05300 */
[----:B------:R-:W-:Y:S05]  /*0ca0*/  @!P0 BRA `(.L_x_7) ;  /* 0x00000000001c8947 */ /* 0x000fea0003800000 */
[----:B------:R-:W0:Y:S02]  /*0cb0*/  LDC.64 R6, c[0x0][0x598] ;  /* 0x00016600ff067b82 */ /* 0x000e240000000a00 */
[----:B0-----:R-:W2:Y:S02]  /*0cc0*/  LDG.E.64 R6, desc[UR36][R6.64] ;  /* 0x0000002406067981 */ /* 0x001ea4000c1e1b00 */
[----:B--2---:R-:W-:-:S04]  /*0cd0*/  ISETP.NE.U32.AND P0, PT, R6, RZ, PT ;  /* 0x000000ff0600720c */ /* 0x004fc80003f05070 */
[----:B------:R-:W-:-:S13]  /*0ce0*/  ISETP.NE.AND.EX P0, PT, R7, RZ, PT, P0 ;  /* 0x000000ff0700720c */ /* 0x000fda0003f05300 */
[----:B------:R-:W-:Y:S05]  /*0cf0*/  @!P0 BRA `(.L_x_7) ;  /* 0x0000000000088947 */ /* 0x000fea0003800000 */
[----:B------:R0:W5:Y:S01]  /*0d00*/  LD.E R88, desc[UR36][R6.64] ;  /* 0x0000002406587980 */ /* 0x000162000c101900 */
[----:B------:R-:W-:Y:S05]  /*0d10*/  BRA `(.L_x_8) ;  /* 0x0000000000247947 */ /* 0x000fea0003800000 */
.L_x_7:
[----:B------:R-:W-:Y:S02]  /*0d20*/  ULDC.64 UR4, c[0x0][0x588] ;  /* 0x0001620000047ab9 */ /* 0x000fe40000000a00 */
[----:B------:R-:W-:-:S04]  /*0d30*/  ISETP.NE.U32.AND P0, PT, RZ, UR4, PT ;  /* 0x00000004ff007c0c */ /* 0x000fc8000bf05070 */
[----:B------:R-:W-:-:S13]  /*0d40*/  ISETP.NE.AND.EX P0, PT, RZ, UR5, PT, P0 ;  /* 0x00000005ff007c0c */ /* 0x000fda000bf05300 */
[----:B------:R-:W-:Y:S05]  /*0d50*/  @!P0 BRA `(.L_x_9) ;  /* 0x00000000000c8947 */ /* 0x000fea0003800000 */
[----:B------:R-:W0:Y:S02]  /*0d60*/  LDC.64 R88, c[0x0][0x588] ;  /* 0x00016200ff587b82 */ /* 0x000e240000000a00 */
[----:B0-----:R1:W5:Y:S01]  /*0d70*/  LDG.E R88, desc[UR36][R88.64] ;  /* 0x0000002458587981 */ /* 0x001362000c1e1900 */
[----:B------:R-:W-:Y:S05]  /*0d80*/  BRA `(.L_x_8) ;  /* 0x0000000000087947 */ /* 0x000fea0003800000 */
.L_x_9:
[----:B------:R-:W-:Y:S02]  /*0d90*/  ULDC UR4, c[0x0][0x580] ;  /* 0x0001600000047ab9 */ /* 0x000fe40000000800 */
[----:B------:R-:W-:-:S07]  /*0da0*/  IMAD.U32 R88, RZ, RZ, UR4 ;  /* 0x00000004ff587e24 */ /* 0x000fce000f8e00ff */
.L_x_8:
[----:B------:R-:W-:Y:S02]  /*0db0*/  ULDC.64 UR4, c[0x0][0x5a0] ;  /* 0x0001680000047ab9 */ /* 0x000fe40000000a00 */
[----:B------:R-:W-:-:S04]  /*0dc0*/  ISETP.NE.U32.AND P0, PT, RZ, UR4, PT ;  /* 0x00000004ff007c0c */ /* 0x000fc8000bf05070 */
[----:B------:R-:W-:-:S13]  /*0dd0*/  ISETP.NE.AND.EX P0, PT, RZ, UR5, PT, P0 ;  /* 0x00000005ff007c0c */ /* 0x000fda000bf05300 */
[----:B------:R-:W-:Y:S05]  /*0de0*/  @!P0 BRA `(.L_x_10) ;  /* 0x00000000001c8947 */ /* 0x000fea0003800000 */
[----:B0-----:R-:W0:Y:S02]  /*0df0*/  LDC.64 R6, c[0x0][0x5a0] ;  /* 0x00016800ff067b82 */ /* 0x001e240000000a00 */
[----:B0-----:R-:W2:Y:S02]  /*0e00*/  LDG.E.64 R6, desc[UR36][R6.64] ;  /* 0x0000002406067981 */ /* 0x001ea4000c1e1b00 */
[----:B--2---:R-:W-:-:S04]  /*0e10*/  ISETP.NE.U32.AND P0, PT, R6, RZ, PT ;  /* 0x000000ff0600720c */ /* 0x004fc80003f05070 */
[----:B------:R-:W-:-:S13]  /*0e20*/  ISETP.NE.AND.EX P0, PT, R7, RZ, PT, P0 ;  /* 0x000000ff0700720c */ /* 0x000fda0003f05300 */
[----:B------:R-:W-:Y:S05]  /*0e30*/  @!P0 BRA `(.L_x_10) ;  /* 0x0000000000088947 */ /* 0x000fea0003800000 */
[----:B-1----:R0:W5:Y:S01]  /*0e40*/  LD.E R89, desc[UR36][R6.64] ;  /* 0x0000002406597980 */ /* 0x002162000c101900 */
[----:B------:R-:W-:Y:S05]  /*0e50*/  BRA `(.L_x_11) ;  /* 0x0000000000247947 */ /* 0x000fea0003800000 */
.L_x_10:
[----:B------:R-:W-:Y:S02]  /*0e60*/  ULDC.64 UR4, c[0x0][0x590] ;  /* 0x0001640000047ab9 */ /* 0x000fe40000000a00 */
[----:B------:R-:W-:-:S04]  /*0e70*/  ISETP.NE.U32.AND P0, PT, RZ, UR4, PT ;  /* 0x00000004ff007c0c */ /* 0x000fc8000bf05070 */
[----:B------:R-:W-:-:S13]  /*0e80*/  ISETP.NE.AND.EX P0, PT, RZ, UR5, PT, P0 ;  /* 0x00000005ff007c0c */ /* 0x000fda000bf05300 */
[----:B------:R-:W-:Y:S05]  /*0e90*/  @!P0 BRA `(.L_x_12) ;  /* 0x00000000000c8947 */ /* 0x000fea0003800000 */
[----:B0-----:R-:W1:Y:S02]  /*0ea0*/  LDC.64 R6, c[0x0][0x590] ;  /* 0x00016400ff067b82 */ /* 0x001e640000000a00 */
[----:B-1----:R1:W5:Y:S01]  /*0eb0*/  LDG.E R89, desc[UR36][R6.64] ;  /* 0x0000002406597981 */ /* 0x002362000c1e1900 */
[----:B------:R-:W-:Y:S05]  /*0ec0*/  BRA `(.L_x_11) ;  /* 0x0000000000087947 */ /* 0x000fea0003800000 */
.L_x_12:
[----:B------:R-:W-:Y:S02]  /*0ed0*/  ULDC UR4, c[0x0][0x584] ;  /* 0x0001610000047ab9 */ /* 0x000fe40000000800 */
[----:B-1----:R-:W-:-:S07]  /*0ee0*/  IMAD.U32 R89, RZ, RZ, UR4 ;  /* 0x00000004ff597e24 */ /* 0x002fce000f8e00ff */
.L_x_11:
[----:B------:R-:W-:-:S13]  /*0ef0*/  LOP3.LUT P0, RZ, R0, 0xff, RZ, 0xc0, !PT ;  /* 0x000000ff00ff7812 */ /* 0x000fda000780c0ff */
[----:B------:R-:W-:Y:S05]  /*0f00*/  @!P0 EXIT ;  /* 0x000000000000894d */ /* 0x000fea0003800000 */
[----:B------:R-:W2:Y:S01]  /*0f10*/  LDC R94, c[0x0][0x658] ;  /* 0x00019600ff5e7b82 */ /* 0x000ea20000000800 */
[----:B------:R-:W-:Y:S01]  /*0f20*/  LOP3.LUT R14, R14, 0x1, RZ, 0xc0, !PT ;  /* 0x000000010e0e7812 */ /* 0x000fe200078ec0ff */
[----:B------:R-:W-:Y:S01]  /*0f30*/  ULDC.64 UR6, c[0x0][0x288] ;  /* 0x0000a20000067ab9 */ /* 0x000fe20000000a00 */
[----:B------:R-:W-:Y:S01]  /*0f40*/  SHF.R.U32.HI R0, RZ, 0x2, R4 ;  /* 0x00000002ff007819 */ /* 0x000fe20000011604 */
[----:B------:R-:W-:Y:S01]  /*0f50*/  UIADD3 UR4, UR7, 0x3f, URZ ;  /* 0x0000003f07047890 */ /* 0x000fe2000fffe03f */
[----:B------:R-:W-:Y:S01]  /*0f60*/  SHF.R.U32.HI R5, RZ, 0x1, R5 ;  /* 0x00000001ff057819 */ /* 0x000fe20000011605 */
[----:B------:R-:W-:Y:S01]  /*0f70*/  IMAD.SHL.U32 R3, R14, 0x40, RZ ;  /* 0x000000400e037824 */ /* 0x000fe200078e00ff */
[----:B------:R-:W-:Y:S01]  /*0f80*/  LOP3.LUT R0, R0, 0x7, RZ, 0xc0, !PT ;  /* 0x0000000700007812 */ /* 0x000fe200078ec0ff */
[----:B------:R-:W3:Y:S01]  /*0f90*/  LDC.64 R90, c[0x0][0x5c8] ;  /* 0x00017200ff5a7b82 */ /* 0x000ee20000000a00 */
[----:B------:R-:W-:Y:S01]  /*0fa0*/  USHF.R.S32.HI UR5, URZ, 0x1f, UR4 ;  /* 0x0000001f3f057899 */ /* 0x000fe20008011404 */
[----:B------:R-:W-:Y:S01]  /*0fb0*/  LOP3.LUT R5, R5, 0x30, RZ, 0xc0, !PT ;  /* 0x0000003005057812 */ /* 0x000fe200078ec0ff */
[----:B01----:R-:W-:Y:S01]  /*0fc0*/  IMAD.MOV.U32 R7, RZ, RZ, 0x1 ;  /* 0x00000001ff077424 */ /* 0x003fe200078e00ff */
[--C-:B------:R-:W-:Y:S01]  /*0fd0*/  LOP3.LUT R22, R3, 0x40, R0.reuse, 0xe2, !PT ;  /* 0x0000004003167812 */ /* 0x100fe200078ee200 */
[----:B------:R-:W-:Y:S01]  /*0fe0*/  ULEA.HI UR5, UR5, UR4, URZ, 0x6 ;  /* 0x0000000405057291 */ /* 0x000fe2000f8f303f */
[-C--:B------:R-:W-:Y:S01]  /*0ff0*/  IADD3 R3, RZ, -R5.reuse, -R0 ;  /* 0x80000005ff037210 */ /* 0x080fe20007ffe800 */
[----:B------:R-:W-:Y:S01]  /*1000*/  IMAD.U32 R6, RZ, RZ, UR6 ;  /* 0x00000006ff067e24 */ /* 0x000fe2000f8e00ff */
[----:B------:R-:W0:Y:S01]  /*1010*/  LDC R98, c[0x0][0x600] ;  /* 0x00018000ff627b82 */ /* 0x000e220000000800 */
[----:B------:R-:W-:Y:S01]  /*1020*/  LOP3.LUT R22, R22, R5, RZ, 0xfc, !PT ;  /* 0x0000000516167212 */ /* 0x000fe200078efcff */
[----:B------:R-:W-:Y:S01]  /*1030*/  IMAD.MOV.U32 R5, RZ, RZ, -0x1 ;  /* 0xffffffffff057424 */ /* 0x000fe200078e00ff */
[----:B------:R-:W-:Y:S01]  /*1040*/  USHF.R.S32.HI UR43, URZ, 0x6, UR5 ;  /* 0x000000063f2b7899 */ /* 0x000fe20008011405 */
[----:B------:R-:W-:Y:S01]  /*1050*/  LOP3.LUT R95, R4, 0x3, RZ, 0xc0, !PT ;  /* 0x00000003045f7812 */ /* 0x000fe200078ec0ff */
[----:B------:R-:W-:Y:S01]  /*1060*/  IMAD R3, R14, -0x40, R3 ;  /* 0xffffffc00e037824 */ /* 0x000fe200078e0203 */
[C---:B------:R-:W-:Y:S01]  /*1070*/  LOP3.LUT R97, R4.reuse, 0x80, RZ, 0xc0, !PT ;  /* 0x0000008004617812 */ /* 0x040fe200078ec0ff */
[----:B------:R-:W-:Y:S01]  /*1080*/  UISETP.LT.AND UP0, UPT, UR43, 0x1, UPT ;  /* 0x000000012b00788c */ /* 0x000fe2000bf01270 */
[-C--:B--2---:R-:W-:Y:S01]  /*1090*/  SHF.L.U32 R5, R5, R94.reuse, RZ ;  /* 0x0000005e05057219 */ /* 0x084fe200000006ff */
[----:B------:R-:W-:Y:S01]  /*10a0*/  ULDC UR4, c[0x0][0x284] ;  /* 0x0000a10000047ab9 */ /* 0x000fe20000000800 */
[----:B------:R-:W-:Y:S01]  /*10b0*/  IMAD R95, R95, -0x2, R6 ;  /* 0xfffffffe5f5f7824 */ /* 0x000fe200078e0206 */
[----:B------:R-:W-:Y:S01]  /*10c0*/  USEL UR44, UR43, 0x1, UP0 ;  /* 0x000000012b2c7887 */ /* 0x000fe20008000000 */
[----:B------:R-:W-:Y:S01]  /*10d0*/  SHF.L.U32 R94, R7, R94, RZ ;  /* 0x0000005e075e7219 */ /* 0x000fe200000006ff */
[----:B------:R-:W-:Y:S01]  /*10e0*/  IMAD.SHL.U32 R96, R4, 0x2, RZ ;  /* 0x0000000204607824 */ /* 0x000fe200078e00ff */
[----:B------:R-:W-:Y:S01]  /*10f0*/  LOP3.LUT R116, R18, 0x1, RZ, 0xfc, !PT ;  /* 0x0000000112747812 */ /* 0x000fe200078efcff */
[----:B------:R-:W-:Y:S01]  /*1100*/  VIADD R100, R3, UR4 ;  /* 0x0000000403647c36 */ /* 0x000fe20008000000 */
[C-C-:B---3--:R-:W-:Y:S01]  /*1110*/  SHF.L.U64.HI R92, R90.reuse, 0x7, R91.reuse ;  /* 0x000000075a5c7819 */ /* 0x148fe2000001025b */
[----:B------:R-:W-:Y:S01]  /*1120*/  IMAD.MOV.U32 R23, RZ, RZ, RZ ;  /* 0x000000ffff177224 */ /* 0x000fe200078e00ff */
[C---:B------:R-:W-:Y:S01]  /*1130*/  SHF.L.U64.HI R93, R90.reuse, 0x3, R91 ;  /* 0x000000035a5d7819 */ /* 0x040fe2000001025b */
[C---:B------:R-:W-:Y:S01]  /*1140*/  IMAD.SHL.U32 R91, R90.reuse, 0x80, RZ ;  /* 0x000000805a5b7824 */ /* 0x040fe200078e00ff */
[----:B------:R-:W-:Y:S01]  /*1150*/  SHF.R.U32.HI R97, RZ, 0x7, R97 ;  /* 0x00000007ff617819 */ /* 0x000fe20000011661 */
[----:B------:R-:W-:Y:S01]  /*1160*/  IMAD.SHL.U32 R90, R90, 0x8, RZ ;  /* 0x000000085a5a7824 */ /* 0x000fe200078e00ff */
[----:B------:R-:W-:Y:S01]  /*1170*/  LOP3.LUT R99, RZ, R5, RZ, 0x33, !PT ;  /* 0x00000005ff637212 */ /* 0x000fe200078e33ff */
[----:B------:R-:W-:Y:S01]  /*1180*/  UIADD3 UR44, UR43, -UR44, URZ ;  /* 0x8000002c2b2c7290 */ /* 0x000fe2000fffe03f */
[----:B0-----:R-:W-:Y:S01]  /*1190*/  VIADD R98, R98, 0xffffffff ;  /* 0xffffffff62627836 */ /* 0x001fe20000000000 */
[----:B------:R-:W-:Y:S01]  /*11a0*/  UMOV UR40, URZ ;  /* 0x0000003f00287c82 */ /* 0x000fe20008000000 */
[----:B------:R-:W-:-:S09]  /*11b0*/  UMOV UR42, URZ ;  /* 0x0000003f002a7c82 */ /* 0x000fd20008000000 */
.L_x_156:
[----:B0-----:R-:W0:Y:S01]  /*11c0*/  SHFL.IDX PT, R0, R97, RZ, 0x1f ;  /* 0x00001fff61007589 */ /* 0x001e2200000e0000 */
[----:B-1----:R-:W1:Y:S01]  /*11d0*/  S2UR UR7, SR_CgaCtaId ;  /* 0x00000000000779c3 */ /* 0x002e620000008800 */
[----:B------:R-:W-:Y:S01]  /*11e0*/  UMOV UR6, 0x400 ;  /* 0x0000040000067882 */ /* 0x000fe20000000000 */
[----:B0-----:R-:W-:Y:S01]  /*11f0*/  R2UR UR4, R0 ;  /* 0x00000000000472ca */ /* 0x001fe200000e0000 */
[----:B-1----:R-:W-:-:S12]  /*1200*/  ULEA UR46, UR7, UR6, 0x18 ;  /* 0x00000006072e7291 */ /* 0x002fd8000f8ec03f */
[----:B------:R-:W-:-:S04]  /*1210*/  ULEA.HI UR5, UR4, UR4, URZ, 0x1 ;  /* 0x0000000404057291 */ /* 0x000fc8000f8f083f */
[----:B------:R-:W-:-:S04]  /*1220*/  ULOP3.LUT UR5, UR5, 0x7fffe, URZ, 0xc0, !UPT ;  /* 0x0007fffe05057892 */ /* 0x000fc8000f8ec03f */
[----:B------:R-:W-:-:S03]  /*1230*/  UIADD3 UR5, UR4, -UR5, URZ ;  /* 0x8000000504057290 */ /* 0x000fc6000fffe03f */
[----:B------:R-:W-:Y:S01]  /*1240*/  ULDC UR4, c[0x0][0x28c] ;  /* 0x0000a30000047ab9 */ /* 0x000fe20000000800 */
[----:B------:R-:W-:Y:S01]  /*1250*/  ULEA UR5, UR5, UR46, 0xd ;  /* 0x0000002e05057291 */ /* 0x000fe2000f8e683f */
[----:B------:R-:W-:-:S03]  /*1260*/  ISETP.LT.AND P0, PT, RZ, UR4, PT ;  /* 0x00000004ff007c0c */ /* 0x000fc6000bf01270 */
[----:B------:R-:W-:-:S04]  /*1270*/  UIADD3 UR5, UR5, 0x100, URZ ;  /* 0x0000010005057890 */ /* 0x000fc8000fffe03f */
[----:B------:R-:W-:-:S04]  /*1280*/  USHF.R.U32.HI UR5, URZ, 0x4, UR5 ;  /* 0x000000043f057899 */ /* 0x000fc80008011605 */
[----:B------:R-:W-:-:S04]  /*1290*/  ULOP3.LUT UR5, UR5, 0x3fff, URZ, 0xc0, !UPT ;  /* 0x00003fff05057892 */ /* 0x000fc8000f8ec03f */
[----:B------:R-:W-:Y:S01]  /*12a0*/  ULOP3.LUT UR45, UR5, 0x10000, URZ, 0xfc, !UPT ;  /* 0x00010000052d7892 */ /* 0x000fe2000f8efc3f */
[----:B--234-:R-:W-:Y:S11]  /*12b0*/  @P0 BRA `(.L_x_13) ;  /* 0x0000000000400947 */ /* 0x01cff60003800000 */
[----:B------:R-:W-:Y:S01]  /*12c0*/  MOV R0, 0x0 ;  /* 0x0000000000007802 */ /* 0x000fe20000000f00 */
[----:B------:R-:W-:Y:S01]  /*12d0*/  ULDC.64 UR4, c[0x4][0x68] ;  /* 0x01001a0000047ab9 */ /* 0x000fe20000000a00 */
[----:B------:R-:W-:Y:S01]  /*12e0*/  ULDC.64 UR6, c[0x4][0x8] ;  /* 0x0100020000067ab9 */ /* 0x000fe20000000a00 */
[----:B------:R-:W-:Y:S01]  /*12f0*/  IMAD.U32 R4, RZ, RZ, UR4 ;  /* 0x00000004ff047e24 */ /* 0x000fe2000f8e00ff */
[----:B------:R0:W1:Y:S01]  /*1300*/  LDC.64 R14, c[0x4][R0] ;  /* 0x01000000000e7b82 */ /* 0x0000620000000a00 */
[----:B------:R-:W-:Y:S01]  /*1310*/  IMAD.U32 R5, RZ, RZ, UR5 ;  /* 0x00000005ff057e24 */ /* 0x000fe2000f8e00ff */
[----:B------:R-:W-:Y:S01]  /*1320*/  ULDC.64 UR4, c[0x4][0x70] ;  /* 0x01001c0000047ab9 */ /* 0x000fe20000000a00 */
[----:B------:R-:W-:Y:S02]  /*1330*/  IMAD.U32 R10, RZ, RZ, UR6 ;  /* 0x00000006ff0a7e24 */ /* 0x000fe4000f8e00ff */
[----:B------:R-:W-:Y:S02]  /*1340*/  IMAD.U32 R6, RZ, RZ, UR4 ;  /* 0x00000004ff067e24 */ /* 0x000fe4000f8e00ff */
[----:B------:R-:W-:-:S02]  /*1350*/  IMAD.U32 R7, RZ, RZ, UR5 ;  /* 0x00000005ff077e24 */ /* 0x000fc4000f8e00ff */
[----:B------:R-:W-:Y:S02]  /*1360*/  IMAD.U32 R11, RZ, RZ, UR7 ;  /* 0x00000007ff0b7e24 */ /* 0x000fe4000f8e00ff */
[----:B------:R-:W-:Y:S02]  /*1370*/  IMAD.MOV.U32 R8, RZ, RZ, 0x1e1 ;  /* 0x000001e1ff087424 */ /* 0x000fe400078e00ff */
[----:B------:R-:W-:Y:S02]  /*1380*/  IMAD.MOV.U32 R12, RZ, RZ, 0x1 ;  /* 0x00000001ff0c7424 */ /* 0x000fe400078e00ff */
[----:B0-----:R-:W-:-:S07]  /*1390*/  IMAD.MOV.U32 R13, RZ, RZ, RZ ;  /* 0x000000ffff0d7224 */ /* 0x001fce00078e00ff */
[----:B------:R-:W-:-:S07]  /*13a0*/  LEPC R20, `(.L_x_13) ;  /* 0x000000001014794e */ /* 0x000fce0000000000 */
[----:B-1---5:R-:W-:Y:S05]  /*13b0*/  CALL.ABS.NOINC R14 ;  /* 0x000000000e007343 */ /* 0x022fea0003c00000 */
.L_x_13:
[----:B------:R-:W-:-:S13]  /*13c0*/  ISETP.NE.AND P0, PT, R116, 0x3, PT ;  /* 0x000000037400780c */ /* 0x000fda0003f05270 */
[----:B------:R-:W-:Y:S05]  /*13d0*/  @!P0 BRA `(.L_x_14) ;  /* 0x0000000000048947 */ /* 0x000fea0003800000 */
[----:B------:R-:W-:Y:S01]  /*13e0*/  BPT.TRAP 0x1 ;  /* 0x000000040000795c */ /* 0x000fe20000300000 */
.L_x_14:
[----:B------:R-:W-:Y:S02]  /*13f0*/  IMAD.U32 R3, RZ, RZ, UR42 ;  /* 0x0000002aff037e24 */ /* 0x000fe4000f8e00ff */
[----:B------:R-:W-:-:S03]  /*1400*/  IMAD.U32 R0, RZ, RZ, UR40 ;  /* 0x00000028ff007e24 */ /* 0x000fc6000f8e00ff */
[----:B------:R-:W-:Y:S02]  /*1410*/  LEA R3, R3, UR46, 0x3 ;  /* 0x0000002e03037c11 */ /* 0x000fe4000f8e18ff */
[----:B------:R-:W-:-:S04]  /*1420*/  SHF.L.U32 R0, R0, 0x1f, RZ ;  /* 0x0000001f00007819 */ /* 0x000fc800000006ff */
[----:B------:R0:W1:Y:S01]  /*1430*/  SYNCS.PHASECHK.TRANS64.TRYWAIT P1, [R3+URZ], R0 ;  /* 0x00000000030075a7 */ /* 0x000062000802017f */
[----:B------:R-:W-:Y:S05]  /*1440*/  @!P0 BRA `(.L_x_15) ;  /* 0x0000000000048947 */ /* 0x000fea0003800000 */
[----:B------:R-:W-:Y:S01]  /*1450*/  BPT.TRAP 0x1 ;  /* 0x000000040000795c */ /* 0x000fe20000300000 */
.L_x_15:
[----:B------:R-:W-:-:S05]  /*1460*/  IMAD.U32 R4, RZ, RZ, UR44 ;  /* 0x0000002cff047e24 */ /* 0x000fca000f8e00ff */
[----:B------:R-:W-:Y:S01]  /*1470*/  ISETP.GE.AND P2, PT, R4, 0x1, PT ;  /* 0x000000010400780c */ /* 0x000fe20003f46270 */
[----:B-1----:R-:W-:-:S12]  /*1480*/  @P1 BRA `(.L_x_16) ;  /* 0x0000000000081947 */ /* 0x002fd80003800000 */
[----:B------:R-:W1:Y:S02]  /*1490*/  SYNCS.PHASECHK.TRANS64.TRYWAIT P1, [R3+URZ], R0 ;  /* 0x00000000030075a7 */ /* 0x000e64000802017f */
[----:B-1----:R-:W-:Y:S05]  /*14a0*/  @!P1 BRA `(.L_x_17) ;  /* 0x0000007400e49947 */ /* 0x002fea0003800000 */
.L_x_16:
[----:B------:R-:W-:Y:S05]  /*14b0*/  WARPSYNC.ALL ;  /* 0x0000000000007948 */ /* 0x000fea0003800000 */
[----:B------:R-:W-:Y:S01]  /*14c0*/  UIADD3 UR4, UR46, 0x20100, URZ ;  /* 0x000201002e047890 */ /* 0x000fe2000fffe03f */
[----:B------:R-:W-:Y:S01]  /*14d0*/  WARPGROUP.ARRIVE ;  /* 0x00000000000079c5 */ /* 0x000fe20000000000 */
[----:B------:R-:W-:Y:S02]  /*14e0*/  ULEA UR6, UR42, UR45, 0xc ;  /* 0x0000002d2a067291 */ /* 0x000fe4000f8e603f */
[----:B------:R-:W-:Y:S01]  /*14f0*/  USHF.R.U32.HI UR4, URZ, 0x4, UR4 ;  /* 0x000000043f047899 */ /* 0x000fe20008011604 */
[----:B------:R-:W-:Y:S01]  /*1500*/  UMOV UR13, 0x40000040 ;  /* 0x40000040000d7882 */ /* 0x000fe20000000000 */
[----:B------:R-:W-:-:S02]  /*1510*/  UMOV UR15, 0x40000040 ;  /* 0x40000040000f7882 */ /* 0x000fc40000000000 */
[----:B------:R-:W-:Y:S01]  /*1520*/  ULOP3.LUT UR4, UR4, 0x3fff, URZ, 0xc0, !UPT ;  /* 0x00003fff04047892 */ /* 0x000fe2000f8ec03f */
[----:B------:R-:W-:Y:S01]  /*1530*/  UMOV UR12, UR6 ;  /* 0x00000006000c7c82 */ /* 0x000fe20008000000 */
[----:B------:R-:W-:Y:S02]  /*1540*/  UIADD3 UR5, UR6, 0x400, URZ ;  /* 0x0000040006057890 */ /* 0x000fe4000fffe03f */
[----:B------:R-:W-:Y:S02]  /*1550*/  ULOP3.LUT UR8, UR4, 0x10000, URZ, 0xfc, !UPT ;  /* 0x0001000004087892 */ /* 0x000fe4000f8efc3f */
[----:B------:R-:W-:Y:S02]  /*1560*/  UIADD3 UR7, UR6, 0x806, URZ ;  /* 0x0000080606077890 */ /* 0x000fe4000fffe03f */
[----:B------:R-:W-:Y:S02]  /*1570*/  ULEA UR4, UR42, UR8, 0xa ;  /* 0x000000082a047291 */ /* 0x000fe4000f8e503f */
[----:B------:R-:W-:-:S02]  /*1580*/  UIADD3 UR10, UR6, 0xc06, URZ ;  /* 0x00000c06060a7890 */ /* 0x000fc4000fffe03f */
[----:B------:R-:W-:-:S03]  /*1590*/  UIADD3 UR9, UR4, 0x206, URZ ;  /* 0x0000020604097890 */ /* 0x000fc6000fffe03f */
[----:B------:R-:W-:Y:S02]  /*15a0*/  UMOV UR14, UR4 ;  /* 0x00000004000e7c82 */ /* 0x000fe40008000000 */
[----:B------:R-:W-:Y:S01]  /*15b0*/  HGMMA.64x64x8.F32.TF32 R56, gdesc[UR12], RZ, !UPT, gsb0 ;  /* 0x04e000000c3879f0 */ /* 0x000fe2000c0028ff */
[----:B------:R-:W-:Y:S01]  /*15c0*/  UMOV UR12, UR5 ;  /* 0x00000005000c7c82 */ /* 0x000fe20008000000 */
[----:B------:R-:W-:Y:S01]  /*15d0*/  UMOV UR13, 0x40000040 ;  /* 0x40000040000d7882 */ /* 0x000fe20000000000 */
[----:B------:R-:W-:Y:S01]  /*15e0*/  UIADD3 UR5, UR6, 0x402, URZ ;  /* 0x0000040206057890 */ /* 0x000fe2000fffe03f */
[----:B------:R-:W-:Y:S02]  /*15f0*/  WARPGROUP.DEPBAR.LE gsb0, 0x0 ;  /* 0x00008000000079c5 */ /* 0x000fe40000010000 */
[----:B------:R-:W-:-:S06]  /*1600*/  WARPGROUP.ARRIVE ;  /* 0x00000000000079c5 */ /* 0x000fcc0000000000 */
[----:B------:R-:W-:Y:S01]  /*1610*/  HGMMA.64x64x8.F32.TF32 R24, gdesc[UR12], RZ, !UPT, gsb0 ;  /* 0x04e000000c1879f0 */ /* 0x000fe2000c0028ff */
[----:B------:R-:W-:Y:S02]  /*1620*/  UIADD3 UR12, UR6, 0x2, URZ ;  /* 0x00000002060c7890 */ /* 0x000fe4000fffe03f */
[----:B------:R-:W-:Y:S01]  /*1630*/  UIADD3 UR14, UR4, 0x2, URZ ;  /* 0x00000002040e7890 */ /* 0x000fe2000fffe03f */
[----:B------:R-:W-:Y:S01]  /*1640*/  UMOV UR13, 0x40000040 ;  /* 0x40000040000d7882 */ /* 0x000fe20000000000 */
[----:B------:R-:W-:Y:S01]  /*1650*/  UMOV UR15, 0x40000040 ;  /* 0x40000040000f7882 */ /* 0x000fe20000000000 */
[----:B------:R-:W-:Y:S02]  /*1660*/  WARPGROUP.DEPBAR.LE gsb0, 0x0 ;  /* 0x00008000000079c5 */ /* 0x000fe40000010000 */
[----:B------:R-:W-:-:S06]  /*1670*/  WARPGROUP.ARRIVE ;  /* 0x00000000000079c5 */ /* 0x000fcc0000000000 */
[----:B------:R-:W-:Y:S01]  /*1680*/  HGMMA.64x64x8.F32.TF32 R56, gdesc[UR12], R56, gsb0 ;  /* 0x04e000000c3879f0 */ /* 0x000fe20008002838 */
[----:B------:R-:W-:Y:S01]  /*1690*/  UMOV UR12, UR5 ;  /* 0x00000005000c7c82 */ /* 0x000fe20008000000 */
[----:B------:R-:W-:Y:S01]  /*16a0*/  UMOV UR13, 0x40000040 ;  /* 0x40000040000d7882 */ /* 0x000fe20000000000 */
[----:B------:R-:W-:Y:S01]  /*16b0*/  UIADD3 UR5, UR6, 0x404, URZ ;  /* 0x0000040406057890 */ /* 0x000fe2000fffe03f */
[----:B------:R-:W-:Y:S02]  /*16c0*/  WARPGROUP.DEPBAR.LE gsb0, 0x0 ;  /* 0x00008000000079c5 */ /* 0x000fe40000010000 */
[----:B------:R-:W-:-:S06]  /*16d0*/  WARPGROUP.ARRIVE ;  /* 0x00000000000079c5 */ /* 0x000fcc0000000000 */
[----:B------:R-:W-:Y:S01]  /*16e0*/  HGMMA.64x64x8.F32.TF32 R24, gdesc[UR12], R24, gsb0 ;  /* 0x04e000000c1879f0 */ /* 0x000fe20008002818 */
        /* <DEDUP_REMOVED lines=56> */
[----:B------:R-:W-:Y:S01]  /*1a70*/  UMOV UR4, UR7 ;  /* 0x0000000700047c82 */ /* 0x000fe20008000000 */
[----:B------:R-:W-:Y:S01]  /*1a80*/  UMOV UR6, UR9 ;  /* 0x0000000900067c82 */ /* 0x000fe20008000000 */
[----:B------:R-:W-:Y:S01]  /*1a90*/  UMOV UR7, 0x40000040 ;  /* 0x4000004000077882 */ /* 0x000fe20000000000 */
[----:B------:R-:W-:Y:S02]  /*1aa0*/  WARPGROUP.DEPBAR.LE gsb0, 0x0 ;  /* 0x00008000000079c5 */ /* 0x000fe40000010000 */
[----:B------:R-:W-:-:S06]  /*1ab0*/  WARPGROUP.ARRIVE ;  /* 0x00000000000079c5 */ /* 0x000fcc0000000000 */
[----:B------:R-:W-:Y:S01]  /*1ac0*/  HGMMA.64x64x8.F32.TF32 R56, gdesc[UR12], R56, gsb0 ;  /* 0x04e000000c3879f0 */ /* 0x000fe20008002838 */
[----:B------:R-:W-:Y:S01]  /*1ad0*/  UMOV UR12, UR5 ;  /* 0x00000005000c7c82 */ /* 0x000fe20008000000 */
[----:B------:R-:W-:Y:S01]  /*1ae0*/  UMOV UR13, 0x40000040 ;  /* 0x40000040000d7882 */ /* 0x000fe20000000000 */
[----:B------:R-:W-:Y:S01]  /*1af0*/  UMOV UR5, 0x40000040 ;  /* 0x4000004000057882 */ /* 0x000fe20000000000 */
[----:B------:R-:W-:Y:S02]  /*1b00*/  WARPGROUP.DEPBAR.LE gsb0, 0x0 ;  /* 0x00008000000079c5 */ /* 0x000fe40000010000 */
[----:B------:R-:W-:-:S06]  /*1b10*/  WARPGROUP.ARRIVE ;  /* 0x00000000000079c5 */ /* 0x000fcc0000000000 */
[----:B------:R-:W-:Y:S03]  /*1b20*/  HGMMA.64x64x8.F32.TF32 R24, gdesc[UR12], R24, gsb0 ;  /* 0x04e000000c1879f0 */ /* 0x000fe60008002818 */
[----:B------:R-:W-:Y:S02]  /*1b30*/  WARPGROUP.DEPBAR.LE gsb0, 0x0 ;  /* 0x00008000000079c5 */ /* 0x000fe40000010000 */
[----:B------:R-:W-:-:S06]  /*1b40*/  WARPGROUP.ARRIVE ;  /* 0x00000000000079c5 */ /* 0x000fcc0000000000 */
[----:B------:R-:W-:Y:S01]  /*1b50*/  HGMMA.64x64x8.F32.TF32 R56, gdesc[UR4], R56, gsb0 ;  /* 0x04e00000043879f0 */ /* 0x000fe20008002838 */
[----:B------:R-:W-:Y:S01]  /*1b60*/  UMOV UR4, UR10 ;  /* 0x0000000a00047c82 */ /* 0x000fe20008000000 */
[----:B------:R-:W-:Y:S01]  /*1b70*/  UMOV UR5, 0x40000040 ;  /* 0x4000004000057882 */ /* 0x000fe20000000000 */
[----:B------:R-:W-:Y:S02]  /*1b80*/  WARPGROUP.DEPBAR.LE gsb0, 0x0 ;  /* 0x00008000000079c5 */ /* 0x000fe40000010000 */
[----:B------:R-:W-:-:S06]  /*1b90*/  WARPGROUP.ARRIVE ;  /* 0x00000000000079c5 */ /* 0x000fcc0000000000 */
[----:B------:R-:W-:Y:S03]  /*1ba0*/  HGMMA.64x64x8.F32.TF32 R24, gdesc[UR4], R24, gsb0 ;  /* 0x04e00000041879f0 */ /* 0x000fe60008002818 */
[----:B------:R-:W-:Y:S02]  /*1bb0*/  WARPGROUP.DEPBAR.LE gsb0, 0x0 ;  /* 0x00008000000079c5 */ /* 0x000fe40000010000 */
[----:B------:R-:W-:Y:S05]  /*1bc0*/  @!P2 BRA `(.L_x_18) ;  /* 0x00000008004ca947 */ /* 0x000fea0003800000 */
[----:B------:R-:W-:Y:S01]  /*1bd0*/  UIADD3 UR13, UR42, 0x1, URZ ;  /* 0x000000012a0d7890 */ /* 0x000fe2000fffe03f */
[----:B01----:R-:W-:Y:S01]  /*1be0*/  IMAD.U32 R0, RZ, RZ, UR44 ;  /* 0x0000002cff007e24 */ /* 0x003fe2000f8e00ff */
[----:B------:R-:W-:Y:S02]  /*1bf0*/  UMOV UR9, UR42 ;  /* 0x0000002a00097c82 */ /* 0x000fe40008000000 */
[----:B------:R-:W-:-:S04]  /*1c00*/  UISETP.NE.AND UP0, UPT, UR13, 0x2, UPT ;  /* 0x000000020d00788c */ /* 0x000fc8000bf05270 */
[----:B------:R-:W-:Y:S02]  /*1c10*/  USEL UR4, URZ, 0x1, UP0 ;  /* 0x000000013f047887 */ /* 0x000fe40008000000 */
[----:B------:R-:W-:Y:S02]  /*1c20*/  USEL UR13, UR13, URZ, UP0 ;  /* 0x0000003f0d0d7287 */ /* 0x000fe40008000000 */
[----:B------:R-:W-:-:S06]  /*1c30*/  ULOP3.LUT UR4, UR40, UR4, URZ, 0x3c, !UPT ;  /* 0x0000000428047292 */ /* 0x000fcc000f8e3c3f */
[----:B------:R-:W-:-:S07]  /*1c40*/  IMAD.U32 R5, RZ, RZ, UR4 ;  /* 0x00000004ff057e24 */ /* 0x000fce000f8e00ff */
.L_x_25:
[----:B01----:R-:W-:Y:S05]  /*1c50*/  @!P0 BRA `(.L_x_19) ;  /* 0x0000000000048947 */ /* 0x003fea0003800000 */
[----:B------:R-:W-:Y:S01]  /*1c60*/  BPT.TRAP 0x1 ;  /* 0x000000040000795c */ /* 0x000fe20000300000 */
.L_x_19:
[----:B------:R-:W0:Y:S01]  /*1c70*/  S2UR UR4, SR_CgaCtaId ;  /* 0x00000000000479c3 */ /* 0x000e220000008800 */
[----:B------:R-:W-:Y:S01]  /*1c80*/  UMOV UR10, 0x400 ;  /* 0x00000400000a7882 */ /* 0x000fe20000000000 */
[----:B------:R-:W-:Y:S01]  /*1c90*/  SHF.L.U32 R3, R5, 0x1f, RZ ;  /* 0x0000001f05037819 */ /* 0x000fe200000006ff */
[----:B0-----:R-:W-:-:S04]  /*1ca0*/  ULEA UR10, UR4, UR10, 0x18 ;  /* 0x0000000a040a7291 */ /* 0x001fc8000f8ec03f */
[----:B------:R-:W-:-:S09]  /*1cb0*/  ULEA UR4, UR13, UR10, 0x3 ;  /* 0x0000000a0d047291 */ /* 0x000fd2000f8e183f */
[----:B------:R0:W1:Y:S01]  /*1cc0*/  SYNCS.PHASECHK.TRANS64.TRYWAIT P1, [UR4], R3 ;  /* 0x00000003ff0075a7 */ /* 0x0000620008020144 */
[----:B------:R-:W-:Y:S05]  /*1cd0*/  @!P0 BRA `(.L_x_20) ;  /* 0x0000000000048947 */ /* 0x000fea0003800000 */
[----:B------:R-:W-:Y:S01]  /*1ce0*/  BPT.TRAP 0x1 ;  /* 0x000000040000795c */ /* 0x000fe20000300000 */
.L_x_20:
[----:B-1----:R-:W-:Y:S05]  /*1cf0*/  @P1 BRA `(.L_x_21) ;  /* 0x0000000000081947 */ /* 0x002fea0003800000 */
[----:B------:R-:W1:Y:S02]  /*1d00*/  SYNCS.PHASECHK.TRANS64.TRYWAIT P1, [UR4], R3 ;  /* 0x00000003ff0075a7 */ /* 0x000e640008020144 */
[----:B-1----:R-:W-:Y:S05]  /*1d10*/  @!P1 BRA `(.L_x_22) ;  /* 0x0000006c00dc9947 */ /* 0x002fea0003800000 */
.L_x_21:
[----:B------:R-:W-:Y:S01]  /*1d20*/  ULEA UR12, UR13, UR8, 0xa ;  /* 0x000000080d0c7291 */ /* 0x000fe2000f8e503f */
[----:B------:R-:W-:Y:S01]  /*1d30*/  WARPGROUP.ARRIVE ;  /* 0x00000000000079c5 */ /* 0x000fe20000000000 */
[----:B------:R-:W-:Y:S01]  /*1d40*/  ULEA UR11, UR13, UR45, 0xc ;  /* 0x0000002d0d0b7291 */ /* 0x000fe2000f8e603f */
[----:B------:R-:W-:Y:S01]  /*1d50*/  UMOV UR7, 0x40000040 ;  /* 0x4000004000077882 */ /* 0x000fe20000000000 */
[----:B------:R-:W-:Y:S02]  /*1d60*/  UMOV UR5, 0x40000040 ;  /* 0x4000004000057882 */ /* 0x000fe40000000000 */
[----:B------:R-:W-:Y:S01]  /*1d70*/  UIADD3 UR14, UR11, 0x400, URZ ;  /* 0x000004000b0e7890 */ /* 0x000fe2000fffe03f */
[----:B------:R-:W-:Y:S02]  /*1d80*/  UMOV UR6, UR12 ;  /* 0x0000000c00067c82 */ /* 0x000fe40008000000 */
[----:B------:R-:W-:Y:S02]  /*1d90*/  UMOV UR4, UR11 ;  /* 0x0000000b00047c82 */ /* 0x000fe40008000000 */
[----:B------:R-:W-:Y:S01]  /*1da0*/  HGMMA.64x64x8.F32.TF32 R56, gdesc[UR4], R56, gsb0 ;  /* 0x04e00000043879f0 */ /* 0x000fe20008002838 */
[----:B------:R-:W-:Y:S01]  /*1db0*/  UMOV UR5, 0x40000040 ;  /* 0x4000004000057882 */ /* 0x000fe20000000000 */
[----:B------:R-:W-:Y:S01]  /*1dc0*/  UMOV UR4, UR14 ;  /* 0x0000000e00047c82 */ /* 0x000fe20008000000 */
[----:B------:R-:W-:Y:S01]  /*1dd0*/  UIADD3 UR14, UR11, 0x402, URZ ;  /* 0x000004020b0e7890 */ /* 0x000fe2000fffe03f */
[----:B------:R-:W-:-:S02]  /*1de0*/  WARPGROUP.DEPBAR.LE gsb0, 0x0 ;  /* 0x00008000000079c5 */ /* 0x000fc40000010000 */
        /* <DEDUP_REMOVED lines=76> */
[----:B------:R-:W-:Y:S02]  /*22b0*/  WARPGROUP.DEPBAR.LE gsb0, 0x0 ;  /* 0x00008000000079c5 */ /* 0x000fe40000010000 */
[----:B------:R-:W-:-:S06]  /*22c0*/  WARPGROUP.ARRIVE ;  /* 0x00000000000079c5 */ /* 0x000fcc0000000000 */
[----:B------:R-:W-:Y:S01]  /*22d0*/  HGMMA.64x64x8.F32.TF32 R24, gdesc[UR4], R24, gsb0 ;  /* 0x04e00000041879f0 */ /* 0x000fe20008002818 */
[----:B------:R-:W-:Y:S02]  /*22e0*/  UIADD3 UR6, UR12, 0x206, URZ ;  /* 0x000002060c067890 */ /* 0x000fe4000fffe03f */
[----:B------:R-:W-:Y:S01]  /*22f0*/  UIADD3 UR4, UR11, 0x806, URZ ;  /* 0x000008060b047890 */ /* 0x000fe2000fffe03f */
[----:B------:R-:W-:Y:S01]  /*2300*/  UMOV UR7, 0x40000040 ;  /* 0x4000004000077882 */ /* 0x000fe20000000000 */
[----:B------:R-:W-:Y:S01]  /*2310*/  UMOV UR5, 0x40000040 ;  /* 0x4000004000057882 */ /* 0x000fe20000000000 */
[----:B------:R-:W-:Y:S01]  /*2320*/  UIADD3 UR11, UR11, 0xc06, URZ ;  /* 0x00000c060b0b7890 */ /* 0x000fe2000fffe03f */
        /* <DEDUP_REMOVED lines=10> */
[----:B------:R-:W-:Y:S01]  /*23d0*/  BPT.TRAP 0x1 ;  /* 0x000000040000795c */ /* 0x000fe20000300000 */
.L_x_23:
[----:B------:R-:W-:Y:S01]  /*23e0*/  ULEA UR10, UR9, UR10, 0x3 ;  /* 0x0000000a090a7291 */ /* 0x000fe2000f8e183f */
[----:B------:R-:W-:-:S03]  /*23f0*/  ISETP.GT.U32.AND P1, PT, R18, 0x1, PT ;  /* 0x000000011200780c */ /* 0x000fc60003f24070 */
[----:B------:R-:W-:-:S04]  /*2400*/  UIADD3 UR10, UR10, 0x10, URZ ;  /* 0x000000100a0a7890 */ /* 0x000fc8000fffe03f */
[----:B------:R-:W-:-:S09]  /*2410*/  UPRMT UR10, URZ, 0x654, UR10 ;  /* 0x000006543f0a7896 */ /* 0x000fd2000800000a */
[----:B------:R-:W-:Y:S01]  /*2420*/  SYNCS.ARRIVE.TRANS64.RED.A1T0 RZ, [UR10], RZ ;  /* 0x000000ffffff79a7 */ /* 0x000fe2000810040a */
[----:B------:R-:W-:Y:S05]  /*2430*/  @P1 BRA `(.L_x_24) ;  /* 0x0000000000041947 */ /* 0x000fea0003800000 */
[----:B------:R-:W-:Y:S01]  /*2440*/  BPT.TRAP 0x1 ;  /* 0x000000040000795c */ /* 0x000fe20000300000 */
.L_x_24:
[----:B------:R-:W-:Y:S01]  /*2450*/  UIADD3 UR13, UR13, 0x1, URZ ;  /* 0x000000010d0d7890 */ /* 0x000fe2000fffe03f */
[C---:B------:R-:W-:Y:S01]  /*2460*/  ISETP.GT.AND P1, PT, R0.reuse, 0x1, PT ;  /* 0x000000010000780c */ /* 0x040fe20003f24270 */
[----:B------:R-:W-:Y:S01]  /*2470*/  UIADD3 UR9, UR9, 0x1, URZ ;  /* 0x0000000109097890 */ /* 0x000fe2000fffe03f */
[----:B------:R-:W-:Y:S01]  /*2480*/  VIADD R0, R0, 0xffffffff ;  /* 0xffffffff00007836 */ /* 0x000fe20000000000 */
[----:B------:R-:W-:Y:S02]  /*2490*/  UISETP.NE.AND UP0, UPT, UR13, 0x2, UPT ;  /* 0x000000020d00788c */ /* 0x000fe4000bf05270 */
[----:B------:R-:W-:Y:S02]  /*24a0*/  UISETP.NE.AND UP1, UPT, UR9, 0x2, UPT ;  /* 0x000000020900788c */ /* 0x000fe4000bf25270 */
[----:B------:R-:W-:Y:S02]  /*24b0*/  USEL UR4, URZ, 0x1, UP0 ;  /* 0x000000013f047887 */ /* 0x000fe40008000000 */
[----:B------:R-:W-:-:S02]  /*24c0*/  USEL UR13, UR13, URZ, UP0 ;  /* 0x0000003f0d0d7287 */ /* 0x000fc40008000000 */
[----:B------:R-:W-:Y:S02]  /*24d0*/  USEL UR9, UR9, URZ, UP1 ;  /* 0x0000003f09097287 */ /* 0x000fe40008800000 */
[----:B------:R-:W-:Y:S01]  /*24e0*/  LOP3.LUT R5, R5, UR4, RZ, 0x3c, !PT ;  /* 0x0000000405057c12 */ /* 0x000fe2000f8e3cff */
[----:B------:R-:W-:Y:S09]  /*24f0*/  @P1 BRA `(.L_x_25) ;  /* 0xfffffff400d41947 */ /* 0x000ff2000383ffff */
.L_x_18:
[----:B01----:R-:W0:Y:S02]  /*2500*/  LDC R0, c[0x0][0x28c] ;  /* 0x0000a300ff007b82 */ /* 0x003e240000000800 */
[----:B0-----:R-:W-:-:S13]  /*2510*/  ISETP.GE.AND P1, PT, R0, 0x1, PT ;  /* 0x000000010000780c */ /* 0x001fda0003f26270 */
[----:B------:R-:W-:Y:S05]  /*2520*/  @!P1 BRA `(.L_x_26) ;  /* 0x0000000000389947 */ /* 0x000fea0003800000 */
[----:B------:R-:W-:Y:S05]  /*2530*/  @!P0 BRA `(.L_x_27) ;  /* 0x0000000000048947 */ /* 0x000fea0003800000 */
[----:B------:R-:W-:Y:S01]  /*2540*/  BPT.TRAP 0x1 ;  /* 0x000000040000795c */ /* 0x000fe20000300000 */
.L_x_27:
[----:B------:R-:W0:Y:S01]  /*2550*/  S2UR UR6, SR_CgaCtaId ;  /* 0x00000000000679c3 */ /* 0x000e220000008800 */
[----:B------:R-:W-:Y:S01]  /*2560*/  UIADD3 UR4, UR44, UR42, URZ ;  /* 0x0000002a2c047290 */ /* 0x000fe2000fffe03f */
[----:B------:R-:W-:Y:S01]  /*2570*/  ISETP.GT.U32.AND P0, PT, R18, 0x1, PT ;  /* 0x000000011200780c */ /* 0x000fe20003f04070 */
[----:B------:R-:W-:Y:S02]  /*2580*/  UMOV UR5, 0x400 ;  /* 0x0000040000057882 */ /* 0x000fe40000000000 */
[----:B------:R-:W-:-:S04]  /*2590*/  USHF.L.U32 UR4, UR4, 0x3, URZ ;  /* 0x0000000304047899 */ /* 0x000fc8000800063f */
[----:B------:R-:W-:Y:S02]  /*25a0*/  ULOP3.LUT UR4, UR4, 0x8, URZ, 0xc0, !UPT ;  /* 0x0000000804047892 */ /* 0x000fe4000f8ec03f */
[----:B0-----:R-:W-:-:S04]  /*25b0*/  ULEA UR5, UR6, UR5, 0x18 ;  /* 0x0000000506057291 */ /* 0x001fc8000f8ec03f */
[----:B------:R-:W-:-:S04]  /*25c0*/  UIADD3 UR4, UR5, 0x10, UR4 ;  /* 0x0000001005047890 */ /* 0x000fc8000fffe004 */
[----:B------:R-:W-:-:S09]  /*25d0*/  UPRMT UR4, URZ, 0x654, UR4 ;  /* 0x000006543f047896 */ /* 0x000fd20008000004 */
[----:B------:R-:W-:Y:S01]  /*25e0*/  SYNCS.ARRIVE.TRANS64.RED.A1T0 RZ, [UR4], RZ ;  /* 0x000000ffffff79a7 */ /* 0x000fe20008100404 */
[----:B------:R-:W-:Y:S05]  /*25f0*/  @P0 BRA `(.L_x_26) ;  /* 0x0000000000040947 */ /* 0x000fea0003800000 */
[----:B------:R-:W-:Y:S01]  /*2600*/  BPT.TRAP 0x1 ;  /* 0x000000040000795c */ /* 0x000fe20000300000 */
.L_x_26:
[----:B------:R-:W-:Y:S01]  /*2610*/  IMAD.SHL.U32 R101, R101, 0x40, RZ ;  /* 0x0000004065657824 */ /* 0x000fe200078e00ff */
[----:B------:R-:W-:Y:S01]  /*2620*/  ULDC UR6, c[0x0][0x288] ;  /* 0x0000a20000067ab9 */ /* 0x000fe20000000800 */
[----:B------:R-:W-:Y:S01]  /*2630*/  SHF.R.S32.HI R21, RZ, 0x1f, R19 ;  /* 0x0000001fff157819 */ /* 0x000fe20000011413 */
[----:B------:R-:W-:Y:S01]  /*2640*/  IMAD.SHL.U32 R3, R111, 0x100, RZ ;  /* 0x000001006f037824 */ /* 0x000fe200078e00ff */
[----:B------:R-:W-:Y:S01]  /*2650*/  ULDC.64 UR4, c[0x0][0x5d0] ;  /* 0x0001740000047ab9 */ /* 0x000fe20000000a00 */
[----:B------:R-:W-:Y:S01]  /*2660*/  LOP3.LUT R10, R101, 0x6, R96, 0xf8, !PT ;  /* 0x00000006650a7812 */ /* 0x000fe200078ef860 */
[----:B------:R-:W-:Y:S01]  /*2670*/  IMAD.WIDE R110, R111, 0x100, R22 ;  /* 0x000001006f6e7825 */ /* 0x000fe200078e0216 */
[----:B------:R-:W-:Y:S01]  /*2680*/  ISETP.GE.AND P0, PT, R101, UR6, PT ;  /* 0x0000000665007c0c */ /* 0x000fe2000bf06270 */
[----:B------:R-:W-:Y:S01]  /*2690*/  ULDC UR6, c[0x0][0x284] ;  /* 0x0000a10000067ab9 */ /* 0x000fe20000000800 */
[----:B------:R-:W-:Y:S01]  /*26a0*/  SHF.R.S32.HI R11, RZ, 0x1f, R10 ;  /* 0x0000001fff0b7819 */ /* 0x000fe2000001140a */
[----:B------:R-:W-:Y:S01]  /*26b0*/  IMAD R0, R21, UR4, RZ ;  /* 0x0000000415007c24 */ /* 0x000fe2000f8e02ff */
[----:B------:R-:W-:-:S03]  /*26c0*/  ISETP.GE.OR P0, PT, R3, UR6, P0 ;  /* 0x0000000603007c0c */ /* 0x000fc60008706670 */
[C---:B------:R-:W-:Y:S02]  /*26d0*/  IMAD R7, R19.reuse, UR5, R0 ;  /* 0x0000000513077c24 */ /* 0x040fe4000f8e0200 */
[----:B------:R-:W-:Y:S01]  /*26e0*/  IMAD.WIDE.U32 R4, R19, UR4, R10 ;  /* 0x0000000413047c25 */ /* 0x000fe2000f8e000a */
[----:B------:R-:W-:-:S03]  /*26f0*/  ULDC.64 UR4, c[0x0][0x5c8] ;  /* 0x0001720000047ab9 */ /* 0x000fc60000000a00 */
[----:B------:R-:W-:Y:S02]  /*2700*/  IMAD R9, R111, UR4, RZ ;  /* 0x000000046f097c24 */ /* 0x000fe4000f8e02ff */
[----:B------:R-:W-:Y:S02]  /*2710*/  IMAD.IADD R5, R5, 0x1, R7 ;  /* 0x0000000105057824 */ /* 0x000fe400078e0207 */
[C---:B------:R-:W-:Y:S02]  /*2720*/  IMAD R9, R110.reuse, UR5, R9 ;  /* 0x000000056e097c24 */ /* 0x040fe4000f8e0209 */
[----:B------:R-:W-:-:S04]  /*2730*/  IMAD.WIDE.U32 R112, R110, UR4, R4 ;  /* 0x000000046e707c25 */ /* 0x000fc8000f8e0004 */
[----:B------:R-:W-:Y:S01]  /*2740*/  IMAD.MOV.U32 R0, RZ, RZ, -0x1 ;  /* 0xffffffffff007424 */ /* 0x000fe200078e00ff */
[----:B------:R-:W-:Y:S06]  /*2750*/  @P0 BRA `(.L_x_28) ;  /* 0x00000048002c0947 */ /* 0x000fec0003800000 */
[----:B-----5:R-:W-:Y:S01]  /*2760*/  FSETP.NEU.AND P1, PT, R89, RZ, PT ;  /* 0x000000ff5900720b */ /* 0x020fe20003f2d000 */
[----:B------:R-:W-:Y:S01]  /*2770*/  IMAD.IADD R4, R95, 0x1, -R101 ;  /* 0x000000015f047824 */ /* 0x000fe200078e0a65 */
[----:B------:R-:W-:Y:S01]  /*2780*/  BSSY B0, `(.L_x_28) ;  /* 0x0000488000007945 */ /* 0x000fe20003800000 */
[----:B------:R-:W-:Y:S02]  /*2790*/  IMAD.IADD R3, R100, 0x1, -R3 ;  /* 0x0000000164037824 */ /* 0x000fe400078e0a03 */
[----:B------:R-:W-:Y:S01]  /*27a0*/  IMAD.IADD R115, R113, 0x1, R9 ;  /* 0x0000000171737824 */ /* 0x000fe200078e0209 */
[----:B------:R-:W-:-:S04]  /*27b0*/  ISETP.GT.AND P6, PT, R4, RZ, PT ;  /* 0x000000ff0400720c */ /* 0x000fc80003fc4270 */
[----:B------:R-:W-:-:S03]  /*27c0*/  ISETP.GT.AND P0, PT, R3, RZ, P6 ;  /* 0x000000ff0300720c */ /* 0x000fc60003704270 */
[----:B------:R-:W-:Y:S10]  /*27d0*/  @!P1 BRA `(.L_x_29) ;  /* 0x0000003000949947 */ /* 0x000ff40003800000 */
[----:B------:R-:W0:Y:S01]  /*27e0*/  LDC.64 R14, c[0x0][0x5b8] ;  /* 0x00016e00ff0e7b82 */ /* 0x000e220000000a00 */
[----:B------:R-:W-:-:S07]  /*27f0*/  ULDC.64 UR4, c[0x0][0x5c0] ;  /* 0x0001700000047ab9 */ /* 0x000fce0000000a00 */
[----:B------:R-:W1:Y:S08]  /*2800*/  LDC.64 R106, c[0x0][0x5b0] ;  /* 0x00016c00ff6a7b82 */ /* 0x000e700000000a00 */
[----:B------:R-:W2:Y:S01]  /*2810*/  LDC.64 R12, c[0x0][0x5a8] ;  /* 0x00016a00ff0c7b82 */ /* 0x000ea20000000a00 */
[-C--:B0-----:R-:W-:Y:S02]  /*2820*/  IMAD R6, R21, R14.reuse, RZ ;  /* 0x0000000e15067224 */ /* 0x081fe400078e02ff */
[----:B------:R-:W-:-:S04]  /*2830*/  IMAD.WIDE.U32 R102, R19, R14, R10 ;  /* 0x0000000e13667225 */ /* 0x000fc800078e000a */
[----:B------:R-:W-:Y:S02]  /*2840*/  IMAD R123, R19, R15, R6 ;  /* 0x0000000f137b7224 */ /* 0x000fe400078e0206 */
[-C--:B-1----:R-:W-:Y:S02]  /*2850*/  IMAD R5, R111, R106.reuse, RZ ;  /* 0x0000006a6f057224 */ /* 0x082fe400078e02ff */
[----:B------:R-:W-:Y:S02]  /*2860*/  IMAD.IADD R105, R103, 0x1, R123 ;  /* 0x0000000167697824 */ /* 0x000fe400078e027b */
[----:B------:R-:W-:Y:S02]  /*2870*/  IMAD.MOV.U32 R104, RZ, RZ, R102 ;  /* 0x000000ffff687224 */ /* 0x000fe400078e0066 */
[C---:B------:R-:W-:Y:S02]  /*2880*/  IMAD R101, R110.reuse, R107, R5 ;  /* 0x0000006b6e657224 */ /* 0x040fe400078e0205 */
[----:B------:R-:W-:-:S04]  /*2890*/  IMAD.WIDE.U32 R6, R110, R106, R104 ;  /* 0x0000006a6e067225 */ /* 0x000fc800078e0068 */
[----:B------:R-:W-:Y:S01]  /*28a0*/  IMAD.IADD R5, R7, 0x1, R101 ;  /* 0x0000000107057824 */ /* 0x000fe200078e0265 */
[----:B--2---:R-:W-:-:S04]  /*28b0*/  LEA R8, P1, R6, R12, 0x2 ;  /* 0x0000000c06087211 */ /* 0x004fc800078210ff */
[----:B------:R-:W-:-:S05]  /*28c0*/  LEA.HI.X R9, R6, R13, R5, 0x2, P1 ;  /* 0x0000000d06097211 */ /* 0x000fca00008f1405 */
[----:B------:R-:W2:Y:S01]  /*28d0*/  @P0 LDG.E.LTC128B R5, desc[UR36][R8.64] ;  /* 0x0000002408050981 */ /* 0x000ea2000c1e1920 */
[----:B------:R-:W-:Y:S01]  /*28e0*/  LEA R20, P1, R112, UR4, 0x2 ;  /* 0x0000000470147c11 */ /* 0x000fe2000f8210ff */
[-C--:B------:R-:W-:Y:S01]  /*28f0*/  IMAD.WIDE.U32 R6, R110, R106.reuse, R10 ;  /* 0x0000006a6e067225 */ /* 0x080fe200078e000a */
[----:B------:R-:W-:Y:S01]  /*2900*/  ISETP.GT.AND P4, PT, R4, 0x1, PT ;  /* 0x000000010400780c */ /* 0x000fe20003f84270 */
[----:B------:R-:W-:Y:S01]  /*2910*/  BSSY B1, `(.L_x_30) ;  /* 0x0000013000017945 */ /* 0x000fe20003800000 */
[----:B------:R-:W-:Y:S01]  /*2920*/  LEA.HI.X R21, R112, UR5, R115, 0x2, P1 ;  /* 0x0000000570157c11 */ /* 0x000fe200088f1473 */
[----:B------:R-:W-:Y:S01]  /*2930*/  IMAD.IADD R7, R101, 0x1, R7 ;  /* 0x0000000165077824 */ /* 0x000fe200078e0207 */
[----:B------:R-:W-:Y:S01]  /*2940*/  ISETP.GT.AND P1, PT, R3, RZ, P4 ;  /* 0x000000ff0300720c */ /* 0x000fe20002724270 */
[C---:B------:R-:W-:Y:S01]  /*2950*/  IMAD.SHL.U32 R112, R106.reuse, 0x8, RZ ;  /* 0x000000086a707824 */ /* 0x040fe200078e00ff */
[----:B------:R-:W-:Y:S02]  /*2960*/  SHF.L.U64.HI R113, R106, 0x3, R107 ;  /* 0x000000036a717819 */ /* 0x000fe4000001026b */
[----:B------:R-:W-:Y:S01]  /*2970*/  P2R R117, PR, RZ, 0x10 ;  /* 0x00000010ff757803 */ /* 0x000fe20000000000 */
[----:B------:R-:W-:Y:S01]  /*2980*/  IMAD.WIDE.U32 R114, R110, R106, R112 ;  /* 0x0000006a6e727225 */ /* 0x000fe200078e0070 */
[----:B--2---:R-:W-:-:S05]  /*2990*/  LOP3.LUT R108, R5, 0xffffe000, RZ, 0xc0, !PT ;  /* 0xffffe000056c7812 */ /* 0x004fca00078ec0ff */
[----:B------:R-:W-:Y:S01]  /*29a0*/  FMUL R15, R108, R89 ;  /* 0x000000596c0f7220 */ /* 0x000fe20000400000 */
[----:B------:R-:W-:-:S04]  /*29b0*/  IMAD.WIDE.U32 R108, R19, R14, R6 ;  /* 0x0000000e136c7225 */ /* 0x000fc800078e0006 */
[----:B------:R-:W-:Y:S01]  /*29c0*/  FFMA R15, R56, R88, R15 ;  /* 0x00000058380f7223 */ /* 0x000fe2000000000f */
[----:B------:R-:W-:Y:S01]  /*29d0*/  IMAD.IADD R7, R123, 0x1, R109 ;  /* 0x000000017b077824 */ /* 0x000fe200078e026d */
[----:B------:R-:W-:-:S03]  /*29e0*/  LEA R6, P2, R108, R12, 0x2 ;  /* 0x0000000c6c067211 */ /* 0x000fc600078410ff */
[----:B------:R-:W-:Y:S02]  /*29f0*/  F2FP.TF32.F32.PACK_B R15, R15 ;  /* 0x0000000fff0f723e */ /* 0x000fe400024050ff */
[----:B------:R-:W-:-:S03]  /*2a00*/  LEA.HI.X R7, R108, R13, R7, 0x2, P2 ;  /* 0x0000000d6c077211 */ /* 0x000fc600010f1407 */
[----:B------:R0:W-:Y:S01]  /*2a10*/  @P0 STG.E desc[UR36][R20.64], R15 ;  /* 0x0000000f14000986 */ /* 0x0001e2000c101924 */
[----:B------:R-:W-:Y:S05]  /*2a20*/  @!P1 BRA `(.L_x_31) ;  /* 0x0000000000049947 */ /* 0x000fea0003800000 */
[----:B------:R1:W5:Y:S02]  /*2a30*/  LDG.E.LTC128B R5, desc[UR36][R6.64+0x4] ;  /* 0x0000042406057981 */ /* 0x000364000c1e1920 */
.L_x_31:
[----:B------:R-:W-:Y:S05]  /*2a40*/  BSYNC B1 ;  /* 0x0000000000017941 */ /* 0x000fea0003800000 */
.L_x_30:
[----:B-----5:R-:W-:Y:S01]  /*2a50*/  LOP3.LUT R8, R5, 0xffffe000, RZ, 0xc0, !PT ;  /* 0xffffe00005087812 */ /* 0x020fe200078ec0ff */
[----:B0-----:R-:W-:Y:S01]  /*2a60*/  IMAD.IADD R15, R101, 0x1, R115 ;  /* 0x00000001650f7824 */ /* 0x001fe200078e0273 */
[----:B------:R-:W-:Y:S01]  /*2a70*/  IADD3 R9, P2, R102, R114, RZ ;  /* 0x0000007266097210 */ /* 0x000fe20007f5e0ff */
[----:B------:R-:W-:Y:S01]  /*2a80*/  IMAD.MOV.U32 R101, RZ, RZ, R5 ;  /* 0x000000ffff657224 */ /* 0x000fe200078e0005 */
[----:B------:R-:W-:Y:S01]  /*2a90*/  ISETP.GT.AND P0, PT, R3, 0x8, P6 ;  /* 0x000000080300780c */ /* 0x000fe20003704270 */
[----:B------:R-:W-:Y:S02]  /*2aa0*/  FMUL R8, R8, R89 ;  /* 0x0000005908087220 */ /* 0x000fe40000400000 */
[----:B------:R-:W-:Y:S02]  /*2ab0*/  IMAD.X R56, R15, 0x1, R105, P2 ;  /* 0x000000010f387824 */ /* 0x000fe400010e0669 */
[----:B------:R-:W-:Y:S01]  /*2ac0*/  FFMA R57, R57, R88, R8 ;  /* 0x0000005839397223 */ /* 0x000fe20000000008 */
[----:B------:R-:W-:-:S04]  /*2ad0*/  LEA R8, P2, R9, R12, 0x2 ;  /* 0x0000000c09087211 */ /* 0x000fc800078410ff */
[----:B------:R-:W-:Y:S02]  /*2ae0*/  F2FP.TF32.F32.PACK_B R57, R57 ;  /* 0x00000039ff39723e */ /* 0x000fe400024050ff */
[----:B------:R-:W-:-:S03]  /*2af0*/  LEA.HI.X R9, R9, R13, R56, 0x2, P2 ;  /* 0x0000000d09097211 */ /* 0x000fc600010f1438 */
[----:B------:R0:W-:Y:S04]  /*2b00*/  @P1 STG.E desc[UR36][R20.64+0x4], R57 ;  /* 0x0000043914001986 */ /* 0x0001e8000c101924 */
[----:B------:R-:W2:Y:S01]  /*2b10*/  @P0 LDG.E.LTC128B R101, desc[UR36][R8.64] ;  /* 0x0000002408650981 */ /* 0x000ea2000c1e1920 */
[----:B------:R-:W-:Y:S01]  /*2b20*/  IADD3 R114, P1, R10, R114, RZ ;  /* 0x000000720a727210 */ /* 0x000fe20007f3e0ff */
[C---:B------:R-:W-:Y:S01]  /*2b30*/  IMAD.SHL.U32 R119, R90.reuse, 0x4, RZ ;  /* 0x000000045a777824 */ /* 0x040fe200078e00ff */
[----:B------:R-:W-:Y:S01]  /*2b40*/  SHF.L.U64.HI R121, R90, 0x2, R93 ;  /* 0x000000025a797819 */ /* 0x000fe2000001025d */
[----:B------:R-:W-:Y:S02]  /*2b50*/  BSSY B1, `(.L_x_32) ;  /* 0x0000010000017945 */ /* 0x000fe40003800000 */
[----:B------:R-:W-:Y:S01]  /*2b60*/  IMAD.X R115, R11, 0x1, R15, P1 ;  /* 0x000000010b737824 */ /* 0x000fe200008e060f */
[----:B------:R-:W-:-:S02]  /*2b70*/  IADD3 R108, P2, R119, R20, RZ ;  /* 0x00000014776c7210 */ /* 0x000fc40007f5e0ff */
[----:B------:R-:W-:Y:S01]  /*2b80*/  ISETP.GT.AND P1, PT, R3, 0x8, P4 ;  /* 0x000000080300780c */ /* 0x000fe20002724270 */
[----:B------:R-:W-:-:S04]  /*2b90*/  IMAD.WIDE.U32 R114, R19, R14, R114 ;  /* 0x0000000e13727225 */ /* 0x000fc800078e0072 */
[----:B------:R-:W-:Y:S01]  /*2ba0*/  IMAD.X R109, R121, 0x1, R21, P2 ;  /* 0x00000001796d7824 */ /* 0x000fe200010e0615 */
[----:B--2---:R-:W-:-:S05]  /*2bb0*/  LOP3.LUT R56, R101, 0xffffe000, RZ, 0xc0, !PT ;  /* 0xffffe00065387812 */ /* 0x004fca00078ec0ff */
[----:B------:R-:W-:Y:S01]  /*2bc0*/  FMUL R5, R56, R89 ;  /* 0x0000005938057220 */ /* 0x000fe20000400000 */
[----:B------:R-:W-:-:S03]  /*2bd0*/  LEA R56, P3, R114, R12, 0x2 ;  /* 0x0000000c72387211 */ /* 0x000fc600078610ff */
[----:B------:R-:W-:Y:S01]  /*2be0*/  FFMA R15, R58, R88, R5 ;  /* 0x000000583a0f7223 */ /* 0x000fe20000000005 */
[----:B------:R-:W-:-:S04]  /*2bf0*/  IMAD.IADD R5, R123, 0x1, R115 ;  /* 0x000000017b057824 */ /* 0x000fc800078e0273 */
[----:B------:R-:W-:Y:S02]  /*2c00*/  F2FP.TF32.F32.PACK_B R15, R15 ;  /* 0x0000000fff0f723e */ /* 0x000fe400024050ff */
[----:B0-----:R-:W-:-:S03]  /*2c10*/  LEA.HI.X R57, R114, R13, R5, 0x2, P3 ;  /* 0x0000000d72397211 */ /* 0x001fc600018f1405 */
[----:B------:R0:W-:Y:S01]  /*2c20*/  @P0 STG.E desc[UR36][R108.64], R15 ;  /* 0x0000000f6c000986 */ /* 0x0001e2000c101924 */
[----:B------:R-:W-:Y:S05]  /*2c30*/  @!P1 BRA `(.L_x_33) ;  /* 0x0000000000049947 */ /* 0x000fea0003800000 */
[----:B------:R2:W5:Y:S02]  /*2c40*/  LDG.E.LTC128B R101, desc[UR36][R56.64+0x4] ;  /* 0x0000042438657981 */ /* 0x000564000c1e1920 */
.L_x_33:
[----:B------:R-:W-:Y:S05]  /*2c50*/  BSYNC B1 ;  /* 0x0000000000017941 */ /* 0x000fea0003800000 */
.L_x_32:
[----:B-----5:R-:W-:Y:S01]  /*2c60*/  LOP3.LUT R8, R101, 0xffffe000, RZ, 0xc0, !PT ;  /* 0xffffe00065087812 */ /* 0x020fe200078ec0ff */
[----:B------:R-:W-:Y:S01]  /*2c70*/  IMAD.MOV.U32 R58, RZ, RZ, R108 ;  /* 0x000000ffff3a7224 */ /* 0x000fe200078e006c */
[----:B------:R-:W-:Y:S01]  /*2c80*/  ISETP.GT.AND P4, PT, R4, 0x8, PT ;  /* 0x000000080400780c */ /* 0x000fe20003f84270 */
[----:B------:R-:W-:Y:S01]  /*2c90*/  BSSY B1, `(.L_x_34) ;  /* 0x000000b000017945 */ /* 0x000fe20003800000 */
[----:B0-----:R-:W-:Y:S02]  /*2ca0*/  IMAD.SHL.U32 R15, R91, 0x4, RZ ;  /* 0x000000045b0f7824 */ /* 0x001fe400078e00ff */
[----:B------:R-:W-:Y:S01]  /*2cb0*/  FMUL R8, R8, R89 ;  /* 0x0000005908087220 */ /* 0x000fe20000400000 */
[----:B------:R-:W-:Y:S02]  /*2cc0*/  ISETP.GT.AND P0, PT, R3, RZ, P4 ;  /* 0x000000ff0300720c */ /* 0x000fe40002704270 */
[----:B------:R-:W-:Y:S01]  /*2cd0*/  P2R R118, PR, RZ, 0x10 ;  /* 0x00000010ff767803 */ /* 0x000fe20000000000 */
[----:B------:R-:W-:Y:S01]  /*2ce0*/  FFMA R5, R59, R88, R8 ;  /* 0x000000583b057223 */ /* 0x000fe20000000008 */
[----:B------:R-:W-:-:S04]  /*2cf0*/  IMAD.MOV.U32 R59, RZ, RZ, R109 ;  /* 0x000000ffff3b7224 */ /* 0x000fc800078e006d */
[----:B------:R-:W-:-:S05]  /*2d00*/  F2FP.TF32.F32.PACK_B R5, R5 ;  /* 0x00000005ff05723e */ /* 0x000fca00024050ff */
[----:B------:R0:W-:Y:S01]  /*2d10*/  @P1 STG.E desc[UR36][R58.64+0x4], R5 ;  /* 0x000004053a001986 */ /* 0x0001e2000c101924 */
[----:B------:R-:W-:Y:S05]  /*2d20*/  @!P0 BRA `(.L_x_35) ;  /* 0x0000000000048947 */ /* 0x000fea0003800000 */
[----:B------:R3:W5:Y:S02]  /*2d30*/  LDG.E.LTC128B R101, desc[UR36][R6.64+0x20] ;  /* 0x0000202406657981 */ /* 0x000764000c1e1920 */
.L_x_35:
[----:B------:R-:W-:Y:S05]  /*2d40*/  BSYNC B1 ;  /* 0x0000000000017941 */ /* 0x000fea0003800000 */
.L_x_34:
[----:B-----5:R-:W-:Y:S01]  /*2d50*/  LOP3.LUT R114, R101, 0xffffe000, RZ, 0xc0, !PT ;  /* 0xffffe00065727812 */ /* 0x020fe200078ec0ff */
[----:B------:R-:W-:Y:S01]  /*2d60*/  BSSY B1, `(.L_x_36) ;  /* 0x000000d000017945 */ /* 0x000fe20003800000 */
[----:B0-----:R-:W-:Y:S02]  /*2d70*/  SHF.L.U64.HI R5, R91, 0x2, R92 ;  /* 0x000000025b057819 */ /* 0x001fe4000001025c */
[----:B------:R-:W-:Y:S01]  /*2d80*/  IADD3 R8, P1, P2, R15, R20, R119 ;  /* 0x000000140f087210 */ /* 0x000fe20007a3e077 */
[----:B------:R-:W-:Y:S01]  /*2d90*/  FMUL R115, R114, R89 ;  /* 0x0000005972737220 */ /* 0x000fe20000400000 */
[----:B------:R-:W-:Y:S02]  /*2da0*/  ISETP.GT.AND P3, PT, R4, 0x9, PT ;  /* 0x000000090400780c */ /* 0x000fe40003f64270 */
[----:B------:R-:W-:Y:S01]  /*2db0*/  IADD3.X R9, R5, R21, R121, P1, P2 ;  /* 0x0000001505097210 */ /* 0x000fe20000fe4479 */
[----:B------:R-:W-:Y:S01]  /*2dc0*/  FFMA R115, R60, R88, R115 ;  /* 0x000000583c737223 */ /* 0x000fe20000000073 */
[----:B------:R-:W-:-:S02]  /*2dd0*/  ISETP.GT.AND P1, PT, R3, RZ, P3 ;  /* 0x000000ff0300720c */ /* 0x000fc40001f24270 */
[----:B------:R-:W-:Y:S02]  /*2de0*/  P2R R114, PR, RZ, 0x8 ;  /* 0x00000008ff727803 */ /* 0x000fe40000000000 */
[----:B------:R-:W-:-:S05]  /*2df0*/  F2FP.TF32.F32.PACK_B R115, R115 ;  /* 0x00000073ff73723e */ /* 0x000fca00024050ff */
[----:B------:R0:W-:Y:S04]  /*2e00*/  @P0 STG.E desc[UR36][R20.64+0x20], R115 ;  /* 0x0000207314000986 */ /* 0x0001e8000c101924 */
[----:B------:R-:W-:Y:S05]  /*2e10*/  @!P1 BRA `(.L_x_37) ;  /* 0x0000000000049947 */ /* 0x000fea0003800000 */
[----:B------:R4:W5:Y:S02]  /*2e20*/  LDG.E.LTC128B R101, desc[UR36][R6.64+0x24] ;  /* 0x0000242406657981 */ /* 0x000964000c1e1920 */
.L_x_37:
[----:B------:R-:W-:Y:S05]  /*2e30*/  BSYNC B1 ;  /* 0x0000000000017941 */ /* 0x000fea0003800000 */
.L_x_36:
[----:B-----5:R-:W-:Y:S01]  /*2e40*/  LOP3.LUT R60, R101, 0xffffe000, RZ, 0xc0, !PT ;  /* 0xffffe000653c7812 */ /* 0x020fe200078ec0ff */
[----:B------:R-:W-:Y:S01]  /*2e50*/  BSSY B1, `(.L_x_38) ;  /* 0x0000008000017945 */ /* 0x000fe20003800000 */
[----:B------:R-:W-:-:S03]  /*2e60*/  ISETP.GT.AND P0, PT, R3, 0x8, P4 ;  /* 0x000000080300780c */ /* 0x000fc60002704270 */
[----:B------:R-:W-:-:S04]  /*2e70*/  FMUL R60, R60, R89 ;  /* 0x000000593c3c7220 */ /* 0x000fc80000400000 */
[----:B------:R-:W-:-:S05]  /*2e80*/  FFMA R61, R61, R88, R60 ;  /* 0x000000583d3d7223 */ /* 0x000fca000000003c */
[----:B------:R-:W-:-:S05]  /*2e90*/  F2FP.TF32.F32.PACK_B R61, R61 ;  /* 0x0000003dff3d723e */ /* 0x000fca00024050ff */
[----:B------:R0:W-:Y:S01]  /*2ea0*/  @P1 STG.E desc[UR36][R20.64+0x24], R61 ;  /* 0x0000243d14001986 */ /* 0x0001e2000c101924 */
[----:B------:R-:W-:Y:S05]  /*2eb0*/  @!P0 BRA `(.L_x_39) ;  /* 0x0000000000048947 */ /* 0x000fea0003800000 */
[----:B------:R0:W5:Y:S02]  /*2ec0*/  LDG.E.LTC128B R101, desc[UR36][R56.64+0x20] ;  /* 0x0000202438657981 */ /* 0x000164000c1e1920 */
.L_x_39:
[----:B------:R-:W-:Y:S05]  /*2ed0*/  BSYNC B1 ;  /* 0x0000000000017941 */ /* 0x000fea0003800000 */
.L_x_38:
[----:B-----5:R-:W-:Y:S01]  /*2ee0*/  LOP3.LUT R60, R101, 0xffffe000, RZ, 0xc0, !PT ;  /* 0xffffe000653c7812 */ /* 0x020fe200078ec0ff */
[----:B------:R-:W-:Y:S01]  /*2ef0*/  BSSY B1, `(.L_x_40) ;  /* 0x0000008000017945 */ /* 0x000fe20003800000 */
[----:B------:R-:W-:-:S03]  /*2f00*/  ISETP.GT.AND P1, PT, R3, 0x8, P3 ;  /* 0x000000080300780c */ /* 0x000fc60001f24270 */
[----:B0-----:R-:W-:-:S04]  /*2f10*/  FMUL R61, R60, R89 ;  /* 0x000000593c3d7220 */ /* 0x001fc80000400000 */
[----:B------:R-:W-:-:S05]  /*2f20*/  FFMA R61, R62, R88, R61 ;  /* 0x000000583e3d7223 */ /* 0x000fca000000003d */
[----:B------:R-:W-:-:S05]  /*2f30*/  F2FP.TF32.F32.PACK_B R61, R61 ;  /* 0x0000003dff3d723e */ /* 0x000fca00024050ff */
[----:B------:R0:W-:Y:S01]  /*2f40*/  @P0 STG.E desc[UR36][R58.64+0x20], R61 ;  /* 0x0000203d3a000986 */ /* 0x0001e2000c101924 */
[----:B------:R-:W-:Y:S05]  /*2f50*/  @!P1 BRA `(.L_x_41) ;  /* 0x0000000000049947 */ /* 0x000fea0003800000 */
[----:B------:R0:W5:Y:S02]  /*2f60*/  LDG.E.LTC128B R101, desc[UR36][R56.64+0x24] ;  /* 0x0000242438657981 */ /* 0x000164000c1e1920 */
.L_x_41:
[----:B------:R-:W-:Y:S05]  /*2f70*/  BSYNC B1 ;  /* 0x0000000000017941 */ /* 0x000fea0003800000 */
.L_x_40:
[----:B-----5:R-:W-:Y:S01]  /*2f80*/  LOP3.LUT R60, R101, 0xffffe000, RZ, 0xc0, !PT ;  /* 0xffffe000653c7812 */ /* 0x020fe200078ec0ff */
[----:B------:R-:W-:Y:S01]  /*2f90*/  BSSY B1, `(.L_x_42) ;  /* 0x000000c000017945 */ /* 0x000fe20003800000 */
[----:B------:R-:W-:Y:S02]  /*2fa0*/  IADD3 R121, P0, R110, 0x80, RZ ;  /* 0x000000806e797810 */ /* 0x000fe40007f1e0ff */
[----:B------:R-:W-:Y:S01]  /*2fb0*/  ISETP.GT.AND P2, PT, R4, 0x10, PT ;  /* 0x000000100400780c */ /* 0x000fe20003f44270 */
[----:B------:R-:W-:Y:S02]  /*2fc0*/  FMUL R60, R60, R89 ;  /* 0x000000593c3c7220 */ /* 0x000fe40000400000 */
[----:B------:R-:W-:Y:S01]  /*2fd0*/  IMAD.X R111, RZ, RZ, R111, P0 ;  /* 0x000000ffff6f7224 */ /* 0x000fe200000e066f */
[----:B------:R-:W-:Y:S01]  /*2fe0*/  ISETP.GT.AND P0, PT, R3, RZ, P2 ;  /* 0x000000ff0300720c */ /* 0x000fe20001704270 */
[----:B------:R-:W-:Y:S01]  /*2ff0*/  FFMA R63, R63, R88, R60 ;  /* 0x000000583f3f7223 */ /* 0x000fe2000000003c */
[----:B------:R-:W-:-:S04]  /*3000*/  P2R R115, PR, RZ, 0x4 ;  /* 0x00000004ff737803 */ /* 0x000fc80000000000 */
[----:B------:R-:W-:-:S05]  /*3010*/  F2FP.TF32.F32.PACK_B R63, R63 ;  /* 0x0000003fff3f723e */ /* 0x000fca00024050ff */
[----:B------:R0:W-:Y:S02]  /*3020*/  @P1 STG.E desc[UR36][R58.64+0x24], R63 ;  /* 0x0000243f3a001986 */ /* 0x0001e4000c101924 */
[----:B------:R-:W-:Y:S05]  /*3030*/  @!P0 BRA `(.L_x_43) ;  /* 0x0000000000048947 */ /* 0x000fea0003800000 */
[----:B------:R0:W5:Y:S02]  /*3040*/  LDG.E.LTC128B R101, desc[UR36][R6.64+0x40] ;  /* 0x0000402406657981 */ /* 0x000164000c1e1920 */
.L_x_43:
[----:B------:R-:W-:Y:S05]  /*3050*/  BSYNC B1 ;  /* 0x0000000000017941 */ /* 0x000fea0003800000 */
.L_x_42:
[----:B-----5:R-:W-:Y:S01]  /*3060*/  LOP3.LUT R60, R101, 0xffffe000, RZ, 0xc0, !PT ;  /* 0xffffe000653c7812 */ /* 0x020fe200078ec0ff */
[-C--:B------:R-:W-:Y:S01]  /*3070*/  IMAD R62, R111, R106.reuse, RZ ;  /* 0x0000006a6f3e7224 */ /* 0x080fe200078e02ff */
[----:B------:R-:W-:Y:S01]  /*3080*/  ISETP.GT.AND P1, PT, R4, 0x11, PT ;  /* 0x000000110400780c */ /* 0x000fe20003f24270 */
[----:B------:R-:W-:Y:S02]  /*3090*/  BSSY B1, `(.L_x_44) ;  /* 0x0000020000017945 */ /* 0x000fe40003800000 */
[----:B0-----:R-:W-:Y:S01]  /*30a0*/  FMUL R61, R60, R89 ;  /* 0x000000593c3d7220 */ /* 0x001fe20000400000 */
[C---:B------:R-:W-:Y:S02]  /*30b0*/  IMAD R103, R121.reuse, R107, R62 ;  /* 0x0000006b79677224 */ /* 0x040fe400078e023e */
[----:B------:R-:W-:-:S04]  /*30c0*/  IMAD.WIDE.U32 R62, R121, R106, R10 ;  /* 0x0000006a793e7225 */ /* 0x000fc800078e000a */
[----:B------:R-:W-:Y:S01]  /*30d0*/  FFMA R119, R64, R88, R61 ;  /* 0x0000005840777223 */ /* 0x000fe2000000003d */
[----:B------:R-:W-:-:S04]  /*30e0*/  IMAD.IADD R63, R103, 0x1, R63 ;  /* 0x00000001673f7824 */ /* 0x000fc800078e023f */
[----:B------:R-:W-:Y:S01]  /*30f0*/  F2FP.TF32.F32.PACK_B R119, R119 ;  /* 0x00000077ff77723e */ /* 0x000fe200024050ff */
[----:B------:R-:W-:-:S04]  /*3100*/  IMAD.WIDE.U32 R60, R121, R106, R104 ;  /* 0x0000006a793c7225 */ /* 0x000fc800078e0068 */
[----:B------:R0:W-:Y:S01]  /*3110*/  @P0 STG.E desc[UR36][R20.64+0x40], R119 ;  /* 0x0000407714000986 */ /* 0x0001e2000c101924 */
[----:B------:R-:W-:Y:S01]  /*3120*/  IMAD.WIDE.U32 R110, R19, R14, R62 ;  /* 0x0000000e136e7225 */ /* 0x000fe200078e003e */
[----:B------:R-:W-:-:S03]  /*3130*/  LEA R62, P0, R60, R12, 0x2 ;  /* 0x0000000c3c3e7211 */ /* 0x000fc600078010ff */
[----:B------:R-:W-:Y:S02]  /*3140*/  IMAD.IADD R61, R61, 0x1, R103 ;  /* 0x000000013d3d7824 */ /* 0x000fe400078e0267 */
[----:B------:R-:W-:-:S03]  /*3150*/  IMAD.WIDE.U32 R106, R121, R106, R112 ;  /* 0x0000006a796a7225 */ /* 0x000fc600078e0070 */
[----:B------:R-:W-:Y:S01]  /*3160*/  LEA.HI.X R63, R60, R13, R61, 0x2, P0 ;  /* 0x0000000d3c3f7211 */ /* 0x000fe200000f143d */
[----:B------:R-:W-:Y:S01]  /*3170*/  IMAD.IADD R61, R123, 0x1, R111 ;  /* 0x000000017b3d7824 */ /* 0x000fe200078e026f */
[----:B------:R-:W-:Y:S01]  /*3180*/  LEA R60, P0, R110, R12, 0x2 ;  /* 0x0000000c6e3c7211 */ /* 0x000fe200078010ff */
[----:B------:R-:W-:-:S03]  /*3190*/  IMAD.IADD R103, R103, 0x1, R107 ;  /* 0x0000000167677824 */ /* 0x000fc600078e026b */
[----:B------:R-:W-:Y:S02]  /*31a0*/  LEA.HI.X R61, R110, R13, R61, 0x2, P0 ;  /* 0x0000000d6e3d7211 */ /* 0x000fe400000f143d */
[----:B------:R-:W-:-:S05]  /*31b0*/  IADD3 R64, P0, R102, R106, RZ ;  /* 0x0000006a66407210 */ /* 0x000fca0007f1e0ff */
[----:B------:R-:W-:Y:S01]  /*31c0*/  IMAD.X R104, R103, 0x1, R105, P0 ;  /* 0x0000000167687824 */ /* 0x000fe200000e0669 */
[----:B------:R-:W-:-:S05]  /*31d0*/  IADD3 R102, P0, R10, R106, RZ ;  /* 0x0000006a0a667210 */ /* 0x000fca0007f1e0ff */
[----:B------:R-:W-:Y:S01]  /*31e0*/  IMAD.X R103, R11, 0x1, R103, P0 ;  /* 0x000000010b677824 */ /* 0x000fe200000e0667 */
[----:B------:R-:W-:Y:S01]  /*31f0*/  LEA R10, P0, R64, R12, 0x2 ;  /* 0x0000000c400a7211 */ /* 0x000fe200078010ff */
[----:B------:R-:W-:-:S03]  /*3200*/  IMAD.WIDE.U32 R102, R19, R14, R102 ;  /* 0x0000000e13667225 */ /* 0x000fc600078e0066 */
[----:B------:R-:W-:Y:S01]  /*3210*/  LEA.HI.X R11, R64, R13, R104, 0x2, P0 ;  /* 0x0000000d400b7211 */ /* 0x000fe200000f1468 */
[----:B------:R-:W-:Y:S01]  /*3220*/  IMAD.IADD R14, R123, 0x1, R103 ;  /* 0x000000017b0e7824 */ /* 0x000fe200078e0267 */
[----:B------:R-:W-:-:S04]  /*3230*/  LEA R12, P0, R102, R12, 0x2 ;  /* 0x0000000c660c7211 */ /* 0x000fc800078010ff */
[----:B------:R-:W-:Y:S02]  /*3240*/  LEA.HI.X R13, R102, R13, R14, 0x2, P0 ;  /* 0x0000000d660d7211 */ /* 0x000fe400000f140e */
[----:B------:R-:W-:Y:S02]  /*3250*/  ISETP.GT.AND P0, PT, R3, RZ, P1 ;  /* 0x000000ff0300720c */ /* 0x000fe40000f04270 */
[----:B------:R-:W-:-:S11]  /*3260*/  P2R R102, PR, RZ, 0x2 ;  /* 0x00000002ff667803 */ /* 0x000fd60000000000 */
[----:B0-----:R-:W-:Y:S05]  /*3270*/  @!P0 BRA `(.L_x_45) ;  /* 0x0000000000048947 */ /* 0x001fea0003800000 */
[----:B------:R0:W5:Y:S02]  /*3280*/  LDG.E.LTC128B R101, desc[UR36][R6.64+0x44] ;  /* 0x0000442406657981 */ /* 0x000164000c1e1920 */
.L_x_45:
[----:B------:R-:W-:Y:S05]  /*3290*/  BSYNC B1 ;  /* 0x0000000000017941 */ /* 0x000fea0003800000 */
.L_x_44:
[----:B-----5:R-:W-:Y:S01]  /*32a0*/  LOP3.LUT R14, R101, 0xffffe000, RZ, 0xc0, !PT ;  /* 0xffffe000650e7812 */ /* 0x020fe200078ec0ff */
[----:B------:R-:W-:Y:S04]  /*32b0*/  BSSY B1, `(.L_x_46) ;  /* 0x0000008000017945 */ /* 0x000fe80003800000 */
[----:B------:R-:W-:-:S04]  /*32c0*/  FMUL R14, R14, R89 ;  /* 0x000000590e0e7220 */ /* 0x000fc80000400000 */
[----:B------:R-:W-:-:S05]  /*32d0*/  FFMA R65, R65, R88, R14 ;  /* 0x0000005841417223 */ /* 0x000fca000000000e */
[----:B------:R-:W-:-:S05]  /*32e0*/  F2FP.TF32.F32.PACK_B R65, R65 ;  /* 0x00000041ff41723e */ /* 0x000fca00024050ff */
[----:B------:R0:W-:Y:S01]  /*32f0*/  @P0 STG.E desc[UR36][R20.64+0x44], R65 ;  /* 0x0000444114000986 */ /* 0x0001e2000c101924 */
[----:B------:R-:W-:-:S13]  /*3300*/  ISETP.GT.AND P0, PT, R3, 0x8, P2 ;  /* 0x000000080300780c */ /* 0x000fda0001704270 */
[----:B0-----:R-:W-:Y:S05]  /*3310*/  @!P0 BRA `(.L_x_47) ;  /* 0x0000000000048947 */ /* 0x001fea0003800000 */
[----:B------:R0:W5:Y:S02]  /*3320*/  LDG.E.LTC128B R101, desc[UR36][R56.64+0x40] ;  /* 0x0000402438657981 */ /* 0x000164000c1e1920 */
.L_x_47:
[----:B------:R-:W-:Y:S05]  /*3330*/  BSYNC B1 ;  /* 0x0000000000017941 */ /* 0x000fea0003800000 */
.L_x_46:
        /* <DEDUP_REMOVED lines=9> */
.L_x_49:
[----:B------:R-:W-:Y:S05]  /*33d0*/  BSYNC B1 ;  /* 0x0000000000017941 */ /* 0x000fea0003800000 */
.L_x_48:
[----:B-----5:R-:W-:Y:S01]  /*33e0*/  LOP3.LUT R14, R101, 0xffffe000, RZ, 0xc0, !PT ;  /* 0xffffe000650e7812 */ /* 0x020fe200078ec0ff */
[----:B------:R-:W-:Y:S01]  /*33f0*/  BSSY B1, `(.L_x_50) ;  /* 0x000000a000017945 */ /* 0x000fe20003800000 */
[----:B------:R-:W-:-:S03]  /*3400*/  ISETP.GT.AND P2, PT, R4, 0x18, PT ;  /* 0x000000180400780c */ /* 0x000fc60003f44270 */
[----:B------:R-:W-:Y:S01]  /*3410*/  FMUL R14, R14, R89 ;  /* 0x000000590e0e7220 */ /* 0x000fe20000400000 */
[----:B------:R-:W-:-:S03]  /*3420*/  P2R R103, PR, RZ, 0x4 ;  /* 0x00000004ff677803 */ /* 0x000fc60000000000 */
[----:B------:R-:W-:-:S05]  /*3430*/  FFMA R67, R67, R88, R14 ;  /* 0x0000005843437223 */ /* 0x000fca000000000e */
[----:B------:R-:W-:-:S05]  /*3440*/  F2FP.TF32.F32.PACK_B R67, R67 ;  /* 0x00000043ff43723e */ /* 0x000fca00024050ff */
[----:B------:R0:W-:Y:S01]  /*3450*/  @P0 STG.E desc[UR36][R58.64+0x44], R67 ;  /* 0x000044433a000986 */ /* 0x0001e2000c101924 */
[----:B------:R-:W-:-:S13]  /*3460*/  ISETP.GT.AND P0, PT, R3, RZ, P2 ;  /* 0x000000ff0300720c */ /* 0x000fda0001704270 */
[----:B0-----:R-:W-:Y:S05]  /*3470*/  @!P0 BRA `(.L_x_51) ;  /* 0x0000000000048947 */ /* 0x001fea0003800000 */
[----:B------:R0:W5:Y:S02]  /*3480*/  LDG.E.LTC128B R101, desc[UR36][R6.64+0x60] ;  /* 0x0000602406657981 */ /* 0x000164000c1e1920 */
.L_x_51:
[----:B------:R-:W-:Y:S05]  /*3490*/  BSYNC B1 ;  /* 0x0000000000017941 */ /* 0x000fea0003800000 */
.L_x_50:
[----:B-----5:R-:W-:Y:S01]  /*34a0*/  LOP3.LUT R14, R101, 0xffffe000, RZ, 0xc0, !PT ;  /* 0xffffe000650e7812 */ /* 0x020fe200078ec0ff */
[----:B------:R-:W-:Y:S01]  /*34b0*/  BSSY B1, `(.L_x_52) ;  /* 0x000000a000017945 */ /* 0x000fe20003800000 */
[----:B------:R-:W-:-:S03]  /*34c0*/  ISETP.GT.AND P1, PT, R4, 0x19, PT ;  /* 0x000000190400780c */ /* 0x000fc60003f24270 */
[----:B------:R-:W-:-:S04]  /*34d0*/  FMUL R19, R14, R89 ;  /* 0x000000590e137220 */ /* 0x000fc80000400000 */
[----:B------:R-:W-:Y:S01]  /*34e0*/  FFMA R19, R68, R88, R19 ;  /* 0x0000005844137223 */ /* 0x000fe20000000013 */
[----:B------:R-:W-:-:S04]  /*34f0*/  P2R R68, PR, RZ, 0x2 ;  /* 0x00000002ff447803 */ /* 0x000fc80000000000 */
[----:B------:R-:W-:-:S05]  /*3500*/  F2FP.TF32.F32.PACK_B R19, R19 ;  /* 0x00000013ff13723e */ /* 0x000fca00024050ff */
[----:B------:R0:W-:Y:S01]  /*3510*/  @P0 STG.E desc[UR36][R20.64+0x60], R19 ;  /* 0x0000601314000986 */ /* 0x0001e2000c101924 */
[----:B------:R-:W-:-:S13]  /*3520*/  ISETP.GT.AND P0, PT, R3, RZ, P1 ;  /* 0x000000ff0300720c */ /* 0x000fda0000f04270 */
[----:B0-----:R-:W-:Y:S05]  /*3530*/  @!P0 BRA `(.L_x_53) ;  /* 0x0000000000048947 */ /* 0x001fea0003800000 */
[----:B------:R0:W5:Y:S02]  /*3540*/  LDG.E.LTC128B R101, desc[UR36][R6.64+0x64] ;  /* 0x0000642406657981 */ /* 0x000164000c1e1920 */
.L_x_53:
[----:B------:R-:W-:Y:S05]  /*3550*/  BSYNC B1 ;  /* 0x0000000000017941 */ /* 0x000fea0003800000 */
.L_x_52:
        /* <DEDUP_REMOVED lines=9> */
.L_x_55:
[----:B------:R-:W-:Y:S05]  /*35f0*/  BSYNC B1 ;  /* 0x0000000000017941 */ /* 0x000fea0003800000 */
.L_x_54:
        /* <DEDUP_REMOVED lines=9> */
.L_x_57:
[----:B------:R-:W-:Y:S05]  /*3690*/  BSYNC B1 ;  /* 0x0000000000017941 */ /* 0x000fea0003800000 */
.L_x_56:
        /* <DEDUP_REMOVED lines=11> */
.L_x_59:
[----:B------:R-:W-:Y:S05]  /*3750*/  BSYNC B1 ;  /* 0x0000000000017941 */ /* 0x000fea0003800000 */
.L_x_58:
        /* <DEDUP_REMOVED lines=11> */
.L_x_61:
[----:B------:R-:W-:Y:S05]  /*3810*/  BSYNC B1 ;  /* 0x0000000000017941 */ /* 0x000fea0003800000 */
.L_x_60:
        /* <DEDUP_REMOVED lines=9> */
.L_x_63:
[----:B------:R-:W-:Y:S05]  /*38b0*/  BSYNC B1 ;  /* 0x0000000000017941 */ /* 0x000fea0003800000 */
.L_x_62:
        /* <DEDUP_REMOVED lines=9> */
.L_x_65:
[----:B------:R-:W-:Y:S05]  /*3950*/  BSYNC B1 ;  /* 0x0000000000017941 */ /* 0x000fea0003800000 */
.L_x_64:
        /* <DEDUP_REMOVED lines=11> */
.L_x_67:
[----:B------:R-:W-:Y:S05]  /*3a10*/  BSYNC B1 ;  /* 0x0000000000017941 */ /* 0x000fea0003800000 */
.L_x_66:
        /* <DEDUP_REMOVED lines=11> */
.L_x_69:
[----:B------:R-:W-:Y:S05]  /*3ad0*/  BSYNC B1 ;  /* 0x0000000000017941 */ /* 0x000fea0003800000 */
.L_x_68:
        /* <DEDUP_REMOVED lines=9> */
.L_x_71:
[----:B------:R-:W-:Y:S05]  /*3b70*/  BSYNC B1 ;  /* 0x0000000000017941 */ /* 0x000fea0003800000 */
.L_x_70:
        /* <DEDUP_REMOVED lines=9> */
.L_x_73:
[----:B------:R-:W-:Y:S05]  /*3c10*/  BSYNC B1 ;  /* 0x0000000000017941 */ /* 0x000fea0003800000 */
.L_x_72:
[----:B-----5:R-:W-:Y:S01]  /*3c20*/  LOP3.LUT R14, R101, 0xffffe000, RZ, 0xc0, !PT ;  /* 0xffffe000650e7812 */ /* 0x020fe200078ec0ff */
[----:B------:R-:W-:Y:S01]  /*3c30*/  BSSY B1, `(.L_x_74) ;  /* 0x0000009000017945 */ /* 0x000fe20003800000 */
[----:B------:R-:W-:-:S03]  /*3c40*/  ISETP.GT.AND P3, PT, R4, 0x30, PT ;  /* 0x000000300400780c */ /* 0x000fc60003f64270 */
[----:B------:R-:W-:-:S04]  /*3c50*/  FMUL R14, R14, R89 ;  /* 0x000000590e0e7220 */ /* 0x000fc80000400000 */
[----:B------:R-:W-:-:S05]  /*3c60*/  FFMA R79, R79, R88, R14 ;  /* 0x000000584f4f7223 */ /* 0x000fca000000000e */
[----:B------:R-:W-:-:S05]  /*3c70*/  F2FP.TF32.F32.PACK_B R79, R79 ;  /* 0x0000004fff4f723e */ /* 0x000fca00024050ff */
[----:B------:R0:W-:Y:S01]  /*3c80*/  @P0 STG.E desc[UR36][R58.64+0xa4], R79 ;  /* 0x0000a44f3a000986 */ /* 0x0001e2000c101924 */
[----:B------:R-:W-:-:S13]  /*3c90*/  ISETP.GT.AND P0, PT, R3, RZ, P3 ;  /* 0x000000ff0300720c */ /* 0x000fda0001f04270 */
[----:B0-----:R-:W-:Y:S05]  /*3ca0*/  @!P0 BRA `(.L_x_75) ;  /* 0x0000000000048947 */ /* 0x001fea0003800000 */
[----:B------:R0:W5:Y:S02]  /*3cb0*/  LDG.E.LTC128B R101, desc[UR36][R6.64+0xc0] ;  /* 0x0000c02406657981 */ /* 0x000164000c1e1920 */
.L_x_75:
[----:B------:R-:W-:Y:S05]  /*3cc0*/  BSYNC B1 ;  /* 0x0000000000017941 */ /* 0x000fea0003800000 */
.L_x_74:
        /* <DEDUP_REMOVED lines=10> */
.L_x_77:
[----:B------:R-:W-:Y:S05]  /*3d70*/  BSYNC B1 ;  /* 0x0000000000017941 */ /* 0x000fea0003800000 */
.L_x_76:
        /* <DEDUP_REMOVED lines=9> */
.L_x_79:
[----:B------:R-:W-:Y:S05]  /*3e10*/  BSYNC B1 ;  /* 0x0000000000017941 */ /* 0x000fea0003800000 */
.L_x_78:
        /* <DEDUP_REMOVED lines=9> */
.L_x_81:
[----:B------:R-:W-:Y:S05]  /*3eb0*/  BSYNC B1 ;  /* 0x0000000000017941 */ /* 0x000fea0003800000 */
.L_x_80:
        /* <DEDUP_REMOVED lines=10> */
.L_x_83:
[----:B------:R-:W-:Y:S05]  /*3f60*/  BSYNC B1 ;  /* 0x0000000000017941 */ /* 0x000fea0003800000 */
.L_x_82:
[----:B-----5:R-:W-:Y:S01]  /*3f70*/  LOP3.LUT R14, R101, 0xffffe000, RZ, 0xc0, !PT ;  /* 0xffffe000650e7812 */ /* 0x020fe200078ec0ff */
[----:B------:R-:W-:Y:S04]  /*3f80*/  BSSY B1, `(.L_x_84) ;  /* 0x000000f000017945 */ /* 0x000fe80003800000 */
[----:B------:R-:W-:-:S04]  /*3f90*/  FMUL R19, R14, R89 ;  /* 0x000000590e137220 */ /* 0x000fc80000400000 */
[----:B------:R-:W-:-:S05]  /*3fa0*/  FFMA R19, R84, R88, R19 ;  /* 0x0000005854137223 */ /* 0x000fca0000000013 */
[----:B------:R-:W-:-:S05]  /*3fb0*/  F2FP.TF32.F32.PACK_B R19, R19 ;  /* 0x00000013ff13723e */ /* 0x000fca00024050ff */
[----:B------:R0:W-:Y:S01]  /*3fc0*/  @P0 STG.E desc[UR36][R20.64+0xe0], R19 ;  /* 0x0000e01314000986 */ /* 0x0001e2000c101924 */
[----:B------:R-:W-:-:S05]  /*3fd0*/  IADD3 R64, P0, R15, R108, RZ ;  /* 0x0000006c0f407210 */ /* 0x000fca0007f1e0ff */
[----:B------:R-:W-:Y:S01]  /*3fe0*/  IMAD.X R65, R5, 0x1, R109, P0 ;  /* 0x0000000105417824 */ /* 0x000fe200000e066d */
[----:B------:R-:W-:-:S05]  /*3ff0*/  IADD3 R66, P0, R15, R108, RZ ;  /* 0x0000006c0f427210 */ /* 0x000fca0007f1e0ff */
[----:B------:R-:W-:Y:S01]  /*4000*/  IMAD.X R67, R5, 0x1, R109, P0 ;  /* 0x0000000105437824 */ /* 0x000fe200000e066d */
[----:B------:R-:W-:-:S05]  /*4010*/  IADD3 R14, P0, R15, R20, RZ ;  /* 0x000000140f0e7210 */ /* 0x000fca0007f1e0ff */
[----:B------:R-:W-:Y:S01]  /*4020*/  IMAD.X R15, R5, 0x1, R21, P0 ;  /* 0x00000001050f7824 */ /* 0x000fe200000e0615 */
[----:B------:R-:W-:-:S04]  /*4030*/  ISETP.GT.AND P0, PT, R4, 0x39, PT ;  /* 0x000000390400780c */ /* 0x000fc80003f04270 */
[----:B------:R-:W-:-:S13]  /*4040*/  ISETP.GT.AND P4, PT, R3, RZ, P0 ;  /* 0x000000ff0300720c */ /* 0x000fda0000784270 */
[----:B0-----:R-:W-:Y:S05]  /*4050*/  @!P4 BRA `(.L_x_85) ;  /* 0x000000000004c947 */ /* 0x001fea0003800000 */
[----:B------:R0:W5:Y:S02]  /*4060*/  LDG.E.LTC128B R101, desc[UR36][R6.64+0xe4] ;  /* 0x0000e42406657981 */ /* 0x000164000c1e1920 */
.L_x_85:
[----:B------:R-:W-:Y:S05]  /*4070*/  BSYNC B1 ;  /* 0x0000000000017941 */ /* 0x000fea0003800000 */
.L_x_84:
        /* <DEDUP_REMOVED lines=9> */
.L_x_87:
[----:B------:R-:W-:Y:S05]  /*4110*/  BSYNC B1 ;  /* 0x0000000000017941 */ /* 0x000fea0003800000 */
.L_x_86:
        /* <DEDUP_REMOVED lines=9> */
.L_x_89:
[----:B------:R-:W-:Y:S05]  /*41b0*/  BSYNC B1 ;  /* 0x0000000000017941 */ /* 0x000fea0003800000 */
.L_x_88:
[----:B-----5:R-:W-:-:S05]  /*41c0*/  LOP3.LUT R4, R101, 0xffffe000, RZ, 0xc0, !PT ;  /* 0xffffe00065047812 */ /* 0x020fca00078ec0ff */
[----:B------:R-:W-:-:S04]  /*41d0*/  FMUL R4, R4, R89 ;  /* 0x0000005904047220 */ /* 0x000fc80000400000 */
[----:B------:R-:W-:-:S05]  /*41e0*/  FFMA R87, R87, R88, R4 ;  /* 0x0000005857577223 */ /* 0x000fca0000000004 */
[----:B------:R-:W-:-:S05]  /*41f0*/  F2FP.TF32.F32.PACK_B R87, R87 ;  /* 0x00000057ff57723e */ /* 0x000fca00024050ff */
[----:B------:R0:W-:Y:S01]  /*4200*/  @P4 STG.E desc[UR36][R58.64+0xe4], R87 ;  /* 0x0000e4573a004986 */ /* 0x0001e2000c101924 */
[----:B------:R-:W-:-:S13]  /*4210*/  ISETP.GT.AND P4, PT, R3, 0x80, P6 ;  /* 0x000000800300780c */ /* 0x000fda0003784270 */
[----:B------:R-:W2:Y:S01]  /*4220*/  @P4 LDG.E.LTC128B R101, desc[UR36][R62.64] ;  /* 0x000000243e654981 */ /* 0x000ea2000c1e1920 */
[----:B------:R-:W-:Y:S01]  /*4230*/  BSSY B1, `(.L_x_90) ;  /* 0x000000a000017945 */ /* 0x000fe20003800000 */
[----:B--2---:R-:W-:-:S05]  /*4240*/  LOP3.LUT R4, R101, 0xffffe000, RZ, 0xc0, !PT ;  /* 0xffffe00065047812 */ /* 0x004fca00078ec0ff */
[----:B------:R-:W-:-:S04]  /*4250*/  FMUL R5, R4, R89 ;  /* 0x0000005904057220 */ /* 0x000fc80000400000 */
[----:B------:R-:W-:-:S05]  /*4260*/  FFMA R5, R24, R88, R5 ;  /* 0x0000005818057223 */ /* 0x000fca0000000005 */
[----:B------:R-:W-:-:S05]  /*4270*/  F2FP.TF32.F32.PACK_B R5, R5 ;  /* 0x00000005ff05723e */ /* 0x000fca00024050ff */
[----:B------:R0:W-:Y:S01]  /*4280*/  @P4 STG.E desc[UR36][R14.64], R5 ;  /* 0x000000050e004986 */ /* 0x0001e2000c101924 */
[----:B------:R-:W-:-:S04]  /*4290*/  ISETP.NE.AND P4, PT, R117, RZ, PT ;  /* 0x000000ff7500720c */ /* 0x000fc80003f85270 */
[----:B------:R-:W-:-:S13]  /*42a0*/  ISETP.GT.AND P4, PT, R3, 0x80, P4 ;  /* 0x000000800300780c */ /* 0x000fda0002784270 */
[----:B0-----:R-:W-:Y:S05]  /*42b0*/  @!P4 BRA `(.L_x_91) ;  /* 0x000000000004c947 */ /* 0x001fea0003800000 */
[----:B------:R0:W5:Y:S02]  /*42c0*/  LDG.E.LTC128B R101, desc[UR36][R60.64+0x4] ;  /* 0x000004243c657981 */ /* 0x000164000c1e1920 */
.L_x_91:
[----:B------:R-:W-:Y:S05]  /*42d0*/  BSYNC B1 ;  /* 0x0000000000017941 */ /* 0x000fea0003800000 */
.L_x_90:
[----:B-----5:R-:W-:Y:S01]  /*42e0*/  LOP3.LUT R4, R101, 0xffffe000, RZ, 0xc0, !PT ;  /* 0xffffe00065047812 */ /* 0x020fe200078ec0ff */
[----:B------:R-:W-:Y:S01]  /*42f0*/  @P4 IMAD.MOV.U32 R5, RZ, RZ, R15 ;  /* 0x000000ffff054224 */ /* 0x000fe200078e000f */
[----:B------:R-:W-:Y:S01]  /*4300*/  ISETP.GT.AND P6, PT, R3, 0x88, P6 ;  /* 0x000000880300780c */ /* 0x000fe200037c4270 */
[----:B------:R-:W-:Y:S02]  /*4310*/  BSSY B1, `(.L_x_92) ;  /* 0x0000008000017945 */ /* 0x000fe40003800000 */
[----:B------:R-:W-:-:S04]  /*4320*/  FMUL R4, R4, R89 ;  /* 0x0000005904047220 */ /* 0x000fc80000400000 */
[----:B------:R-:W-:Y:S01]  /*4330*/  FFMA R25, R25, R88, R4 ;  /* 0x0000005819197223 */ /* 0x000fe20000000004 */
[----:B------:R-:W-:-:S04]  /*4340*/  @P4 IMAD.MOV.U32 R4, RZ, RZ, R14 ;  /* 0x000000ffff044224 */ /* 0x000fc800078e000e */
[----:B------:R-:W-:-:S05]  /*4350*/  F2FP.TF32.F32.PACK_B R25, R25 ;  /* 0x00000019ff19723e */ /* 0x000fca00024050ff */
[----:B------:R2:W-:Y:S01]  /*4360*/  @P4 STG.E desc[UR36][R4.64+0x4], R25 ;  /* 0x0000041904004986 */ /* 0x0005e2000c101924 */
[----:B------:R-:W-:Y:S05]  /*4370*/  @!P6 BRA `(.L_x_93) ;  /* 0x000000000004e947 */ /* 0x000fea0003800000 */
[----:B------:R0:W5:Y:S02]  /*4380*/  LDG.E.LTC128B R101, desc[UR36][R10.64] ;  /* 0x000000240a657981 */ /* 0x000164000c1e1920 */
.L_x_93:
[----:B------:R-:W-:Y:S05]  /*4390*/  BSYNC B1 ;  /* 0x0000000000017941 */ /* 0x000fea0003800000 */
.L_x_92:
[----:B--2--5:R-:W-:Y:S01]  /*43a0*/  LOP3.LUT R4, R101, 0xffffe000, RZ, 0xc0, !PT ;  /* 0xffffe00065047812 */ /* 0x024fe200078ec0ff */
[----:B------:R-:W-:Y:S01]  /*43b0*/  BSSY B1, `(.L_x_94) ;  /* 0x0000009000017945 */ /* 0x000fe20003800000 */
[----:B------:R-:W-:-:S03]  /*43c0*/  ISETP.NE.AND P4, PT, R117, RZ, PT ;  /* 0x000000ff7500720c */ /* 0x000fc60003f85270 */
[----:B------:R-:W-:Y:S01]  /*43d0*/  FMUL R5, R4, R89 ;  /* 0x0000005904057220 */ /* 0x000fe20000400000 */
[----:B------:R-:W-:-:S03]  /*43e0*/  ISETP.GT.AND P4, PT, R3, 0x88, P4 ;  /* 0x000000880300780c */ /* 0x000fc60002784270 */
[----:B------:R-:W-:-:S05]  /*43f0*/  FFMA R5, R26, R88, R5 ;  /* 0x000000581a057223 */ /* 0x000fca0000000005 */
[----:B------:R-:W-:-:S05]  /*4400*/  F2FP.TF32.F32.PACK_B R5, R5 ;  /* 0x00000005ff05723e */ /* 0x000fca00024050ff */
[----:B------:R2:W-:Y:S01]  /*4410*/  @P6 STG.E desc[UR36][R64.64], R5 ;  /* 0x0000000540006986 */ /* 0x0005e2000c101924 */
[----:B------:R-:W-:Y:S05]  /*4420*/  @!P4 BRA `(.L_x_95) ;  /* 0x000000000004c947 */ /* 0x000fea0003800000 */
[----:B------:R0:W5:Y:S02]  /*4430*/  LDG.E.LTC128B R101, desc[UR36][R12.64+0x4] ;  /* 0x000004240c657981 */ /* 0x000164000c1e1920 */
.L_x_95:
[----:B------:R-:W-:Y:S05]  /*4440*/  BSYNC B1 ;  /* 0x0000000000017941 */ /* 0x000fea0003800000 */
.L_x_94:
[----:B-----5:R-:W-:Y:S01]  /*4450*/  LOP3.LUT R4, R101, 0xffffe000, RZ, 0xc0, !PT ;  /* 0xffffe00065047812 */ /* 0x020fe200078ec0ff */
[----:B------:R-:W-:Y:S01]  /*4460*/  BSSY B1, `(.L_x_96) ;  /* 0x0000009000017945 */ /* 0x000fe20003800000 */
[----:B------:R-:W-:-:S03]  /*4470*/  ISETP.NE.AND P6, PT, R118, RZ, PT ;  /* 0x000000ff7600720c */ /* 0x000fc60003fc5270 */
[----:B------:R-:W-:-:S04]  /*4480*/  FMUL R4, R4, R89 ;  /* 0x0000005904047220 */ /* 0x000fc80000400000 */
[----:B------:R-:W-:-:S05]  /*4490*/  FFMA R27, R27, R88, R4 ;  /* 0x000000581b1b7223 */ /* 0x000fca0000000004 */
[----:B------:R-:W-:-:S05]  /*44a0*/  F2FP.TF32.F32.PACK_B R27, R27 ;  /* 0x0000001bff1b723e */ /* 0x000fca00024050ff */
[----:B------:R0:W-:Y:S01]  /*44b0*/  @P4 STG.E desc[UR36][R66.64+0x4], R27 ;  /* 0x0000041b42004986 */ /* 0x0001e2000c101924 */
[----:B------:R-:W-:-:S13]  /*44c0*/  ISETP.GT.AND P4, PT, R3, 0x80, P6 ;  /* 0x000000800300780c */ /* 0x000fda0003784270 */
[----:B0-----:R-:W-:Y:S05]  /*44d0*/  @!P4 BRA `(.L_x_97) ;  /* 0x000000000004c947 */ /* 0x001fea0003800000 */
[----:B------:R0:W5:Y:S02]  /*44e0*/  LDG.E.LTC128B R101, desc[UR36][R60.64+0x20] ;  /* 0x000020243c657981 */ /* 0x000164000c1e1920 */
.L_x_97:
[----:B------:R-:W-:Y:S05]  /*44f0*/  BSYNC B1 ;  /* 0x0000000000017941 */ /* 0x000fea0003800000 */
.L_x_96:
[----:B-----5:R-:W-:Y:S01]  /*4500*/  LOP3.LUT R4, R101, 0xffffe000, RZ, 0xc0, !PT ;  /* 0xffffe00065047812 */ /* 0x020fe200078ec0ff */
[----:B------:R-:W-:Y:S01]  /*4510*/  BSSY B1, `(.L_x_98) ;  /* 0x000000b000017945 */ /* 0x000fe20003800000 */
[----:B------:R-:W-:-:S03]  /*4520*/  ISETP.NE.AND P6, PT, R114, RZ, PT ;  /* 0x000000ff7200720c */ /* 0x000fc60003fc5270 */
[----:B--2---:R-:W-:Y:S01]  /*4530*/  FMUL R5, R4, R89 ;  /* 0x0000005904057220 */ /* 0x004fe20000400000 */
[----:B------:R-:W-:-:S03]  /*4540*/  @P4 IMAD.MOV.U32 R4, RZ, RZ, R14 ;  /* 0x000000ffff044224 */ /* 0x000fc600078e000e */
[----:B-1-34-:R-:W-:Y:S01]  /*4550*/  FFMA R7, R28, R88, R5 ;  /* 0x000000581c077223 */ /* 0x01afe20000000005 */
[----:B------:R-:W-:-:S04]  /*4560*/  @P4 IMAD.MOV.U32 R5, RZ, RZ, R15 ;  /* 0x000000ffff054224 */ /* 0x000fc800078e000f */
[----:B------:R-:W-:-:S05]  /*4570*/  F2FP.TF32.F32.PACK_B R7, R7 ;  /* 0x00000007ff07723e */ /* 0x000fca00024050ff */
[----:B------:R1:W-:Y:S01]  /*4580*/  @P4 STG.E desc[UR36][R4.64+0x20], R7 ;  /* 0x0000200704004986 */ /* 0x0003e2000c101924 */
[----:B------:R-:W-:-:S13]  /*4590*/  ISETP.GT.AND P4, PT, R3, 0x80, P6 ;  /* 0x000000800300780c */ /* 0x000fda0003784270 */
[----:B-1----:R-:W-:Y:S05]  /*45a0*/  @!P4 BRA `(.L_x_99) ;  /* 0x000000000004c947 */ /* 0x002fea0003800000 */
[----:B------:R1:W5:Y:S02]  /*45b0*/  LDG.E.LTC128B R101, desc[UR36][R60.64+0x24] ;  /* 0x000024243c657981 */ /* 0x000364000c1e1920 */
.L_x_99:
[----:B------:R-:W-:Y:S05]  /*45c0*/  BSYNC B1 ;  /* 0x0000000000017941 */ /* 0x000fea0003800000 */
.L_x_98:
[----:B-----5:R-:W-:Y:S01]  /*45d0*/  LOP3.LUT R4, R101, 0xffffe000, RZ, 0xc0, !PT ;  /* 0xffffe00065047812 */ /* 0x020fe200078ec0ff */
[----:B------:R-:W-:Y:S01]  /*45e0*/  @P4 IMAD.MOV.U32 R5, RZ, RZ, R15 ;  /* 0x000000ffff054224 */ /* 0x000fe200078e000f */
[----:B------:R-:W-:Y:S03]  /*45f0*/  BSSY B1, `(.L_x_100) ;  /* 0x000000a000017945 */ /* 0x000fe60003800000 */
[----:B------:R-:W-:-:S04]  /*4600*/  FMUL R4, R4, R89 ;  /* 0x0000005904047220 */ /* 0x000fc80000400000 */
[----:B------:R-:W-:Y:S01]  /*4610*/  FFMA R29, R29, R88, R4 ;  /* 0x000000581d1d7223 */ /* 0x000fe20000000004 */
[----:B------:R-:W-:-:S04]  /*4620*/  @P4 IMAD.MOV.U32 R4, RZ, RZ, R14 ;  /* 0x000000ffff044224 */ /* 0x000fc800078e000e */
[----:B------:R-:W-:-:S05]  /*4630*/  F2FP.TF32.F32.PACK_B R29, R29 ;  /* 0x0000001dff1d723e */ /* 0x000fca00024050ff */
[----:B------:R2:W-:Y:S01]  /*4640*/  @P4 STG.E desc[UR36][R4.64+0x24], R29 ;  /* 0x0000241d04004986 */ /* 0x0005e2000c101924 */
[----:B------:R-:W-:-:S04]  /*4650*/  ISETP.NE.AND P4, PT, R118, RZ, PT ;  /* 0x000000ff7600720c */ /* 0x000fc80003f85270 */
[----:B------:R-:W-:-:S13]  /*4660*/  ISETP.GT.AND P4, PT, R3, 0x88, P4 ;  /* 0x000000880300780c */ /* 0x000fda0002784270 */
[----:B--2---:R-:W-:Y:S05]  /*4670*/  @!P4 BRA `(.L_x_101) ;  /* 0x000000000004c947 */ /* 0x004fea0003800000 */
[----:B------:R2:W5:Y:S02]  /*4680*/  LDG.E.LTC128B R101, desc[UR36][R12.64+0x20] ;  /* 0x000020240c657981 */ /* 0x000564000c1e1920 */
.L_x_101:
[----:B------:R-:W-:Y:S05]  /*4690*/  BSYNC B1 ;  /* 0x0000000000017941 */ /* 0x000fea0003800000 */
.L_x_100:
[----:B-----5:R-:W-:Y:S01]  /*46a0*/  LOP3.LUT R4, R101, 0xffffe000, RZ, 0xc0, !PT ;  /* 0xffffe00065047812 */ /* 0x020fe200078ec0ff */
[----:B------:R-:W-:Y:S04]  /*46b0*/  BSSY B1, `(.L_x_102) ;  /* 0x0000008000017945 */ /* 0x000fe80003800000 */
[----:B------:R-:W-:-:S04]  /*46c0*/  FMUL R5, R4, R89 ;  /* 0x0000005904057220 */ /* 0x000fc80000400000 */
[----:B------:R-:W-:-:S05]  /*46d0*/  FFMA R5, R30, R88, R5 ;  /* 0x000000581e057223 */ /* 0x000fca0000000005 */
[----:B------:R-:W-:-:S05]  /*46e0*/  F2FP.TF32.F32.PACK_B R5, R5 ;  /* 0x00000005ff05723e */ /* 0x000fca00024050ff */
[----:B------:R3:W-:Y:S01]  /*46f0*/  @P4 STG.E desc[UR36][R8.64+0x20], R5 ;  /* 0x0000200508004986 */ /* 0x0007e2000c101924 */
[----:B------:R-:W-:-:S13]  /*4700*/  ISETP.GT.AND P4, PT, R3, 0x88, P6 ;  /* 0x000000880300780c */ /* 0x000fda0003784270 */
[----:B---3--:R-:W-:Y:S05]  /*4710*/  @!P4 BRA `(.L_x_103) ;  /* 0x000000000004c947 */ /* 0x008fea0003800000 */
[----:B------:R3:W5:Y:S02]  /*4720*/  LDG.E.LTC128B R101, desc[UR36][R12.64+0x24] ;  /* 0x000024240c657981 */ /* 0x000764000c1e1920 */
.L_x_103:
[----:B------:R-:W-:Y:S05]  /*4730*/  BSYNC B1 ;  /* 0x0000000000017941 */ /* 0x000fea0003800000 */
.L_x_102:
[----:B-----5:R-:W-:Y:S01]  /*4740*/  LOP3.LUT R4, R101, 0xffffe000, RZ, 0xc0, !PT ;  /* 0xffffe00065047812 */ /* 0x020fe200078ec0ff */
[----:B------:R-:W-:Y:S01]  /*4750*/  @P4 IMAD.MOV.U32 R5, RZ, RZ, R9 ;  /* 0x000000ffff054224 */ /* 0x000fe200078e0009 */
[----:B------:R-:W-:Y:S01]  /*4760*/  ISETP.NE.AND P6, PT, R115, RZ, PT ;  /* 0x000000ff7300720c */ /* 0x000fe20003fc5270 */
[----:B------:R-:W-:Y:S02]  /*4770*/  BSSY B1, `(.L_x_104) ;  /* 0x0000009000017945 */ /* 0x000fe40003800000 */
[----:B------:R-:W-:-:S04]  /*4780*/  FMUL R4, R4, R89 ;  /* 0x0000005904047220 */ /* 0x000fc80000400000 */
[----:B------:R-:W-:Y:S01]  /*4790*/  FFMA R31, R31, R88, R4 ;  /* 0x000000581f1f7223 */ /* 0x000fe20000000004 */
[----:B------:R-:W-:-:S04]  /*47a0*/  @P4 IMAD.MOV.U32 R4, RZ, RZ, R8 ;  /* 0x000000ffff044224 */ /* 0x000fc800078e0008 */
[----:B------:R-:W-:-:S05]  /*47b0*/  F2FP.TF32.F32.PACK_B R31, R31 ;  /* 0x0000001fff1f723e */ /* 0x000fca00024050ff */
[----:B------:R4:W-:Y:S01]  /*47c0*/  @P4 STG.E desc[UR36][R4.64+0x24], R31 ;  /* 0x0000241f04004986 */ /* 0x0009e2000c101924 */
[----:B------:R-:W-:-:S13]  /*47d0*/  ISETP.GT.AND P4, PT, R3, 0x80, P6 ;  /* 0x000000800300780c */ /* 0x000fda0003784270 */
[----:B----4-:R-:W-:Y:S05]  /*47e0*/  @!P4 BRA `(.L_x_105) ;  /* 0x000000000004c947 */ /* 0x010fea0003800000 */
[----:B------:R4:W5:Y:S02]  /*47f0*/  LDG.E.LTC128B R101, desc[UR36][R60.64+0x40] ;  /* 0x000040243c657981 */ /* 0x000964000c1e1920 */
.L_x_105:
[----:B------:R-:W-:Y:S05]  /*4800*/  BSYNC B1 ;  /* 0x0000000000017941 */ /* 0x000fea0003800000 */
.L_x_104:
[----:B-----5:R-:W-:Y:S01]  /*4810*/  LOP3.LUT R4, R101, 0xffffe000, RZ, 0xc0, !PT ;  /* 0xffffe00065047812 */ /* 0x020fe200078ec0ff */
[----:B------:R-:W-:Y:S01]  /*4820*/  BSSY B1, `(.L_x_106) ;  /* 0x000000b000017945 */ /* 0x000fe20003800000 */
[----:B------:R-:W-:-:S03]  /*4830*/  ISETP.NE.AND P6, PT, R102, RZ, PT ;  /* 0x000000ff6600720c */ /* 0x000fc60003fc5270 */
[----:B------:R-:W-:Y:S01]  /*4840*/  FMUL R5, R4, R89 ;  /* 0x0000005904057220 */ /* 0x000fe20000400000 */
[----:B------:R-:W-:-:S03]  /*4850*/  @P4 IMAD.MOV.U32 R4, RZ, RZ, R14 ;  /* 0x000000ffff044224 */ /* 0x000fc600078e000e */
[----:B------:R-:W-:Y:S01]  /*4860*/  FFMA R7, R32, R88, R5 ;  /* 0x0000005820077223 */ /* 0x000fe20000000005 */
[----:B------:R-:W-:-:S04]  /*4870*/  @P4 IMAD.MOV.U32 R5, RZ, RZ, R15 ;  /* 0x000000ffff054224 */ /* 0x000fc800078e000f */
[----:B------:R-:W-:-:S05]  /*4880*/  F2FP.TF32.F32.PACK_B R7, R7 ;  /* 0x00000007ff07723e */ /* 0x000fca00024050ff */
[----:B------:R0:W-:Y:S01]  /*4890*/  @P4 STG.E desc[UR36][R4.64+0x40], R7 ;  /* 0x0000400704004986 */ /* 0x0001e2000c101924 */
[----:B------:R-:W-:-:S13]  /*48a0*/  ISETP.GT.AND P4, PT, R3, 0x80, P6 ;  /* 0x000000800300780c */ /* 0x000fda0003784270 */
[----:B0-----:R-:W-:Y:S05]  /*48b0*/  @!P4 BRA `(.L_x_107) ;  /* 0x000000000004c947 */ /* 0x001fea0003800000 */
[----:B------:R0:W5:Y:S02]  /*48c0*/  LDG.E.LTC128B R101, desc[UR36][R60.64+0x44] ;  /* 0x000044243c657981 */ /* 0x000164000c1e1920 */
.L_x_107:
[----:B------:R-:W-:Y:S05]  /*48d0*/  BSYNC B1 ;  /* 0x0000000000017941 */ /* 0x000fea0003800000 */
.L_x_106:
        /* <DEDUP_REMOVED lines=10> */
[----:B0-----:R-:W-:Y:S05]  /*4980*/  @!P4 BRA `(.L_x_109) ;  /* 0x000000000004c947 */ /* 0x001fea0003800000 */
[----:B------:R0:W5:Y:S02]  /*4990*/  LDG.E.LTC128B R101, desc[UR36][R12.64+0x40] ;  /* 0x000040240c657981 */ /* 0x000164000c1e1920 */
.L_x_109:
[----:B------:R-:W-:Y:S05]  /*49a0*/  BSYNC B1 ;  /* 0x0000000000017941 */ /* 0x000fea0003800000 */
.L_x_108:
[----:B-----5:R-:W-:Y:S01]  /*49b0*/  LOP3.LUT R4, R101, 0xffffe000, RZ, 0xc0, !PT ;  /* 0xffffe00065047812 */ /* 0x020fe200078ec0ff */
[----:B------:R-:W-:Y:S04]  /*49c0*/  BSSY B1, `(.L_x_110) ;  /* 0x000000a000017945 */ /* 0x000fe80003800000 */
        /* <DEDUP_REMOVED lines=9> */
.L_x_111:
[----:B------:R-:W-:Y:S05]  /*4a60*/  BSYNC B1 ;  /* 0x0000000000017941 */ /* 0x000fea0003800000 */
.L_x_110:
        /* <DEDUP_REMOVED lines=10> */
[----:B0-----:R-:W-:Y:S05]  /*4b10*/  @!P4 BRA `(.L_x_113) ;  /* 0x000000000004c947 */ /* 0x001fea0003800000 */
[----:B------:R0:W5:Y:S02]  /*4b20*/  LDG.E.LTC128B R101, desc[UR36][R60.64+0x60] ;  /* 0x000060243c657981 */ /* 0x000164000c1e1920 */
.L_x_113:
[----:B------:R-:W-:Y:S05]  /*4b30*/  BSYNC B1 ;  /* 0x0000000000017941 */ /* 0x000fea0003800000 */
.L_x_112:
        /* <DEDUP_REMOVED lines=12> */
.L_x_115:
[----:B------:R-:W-:Y:S05]  /*4c00*/  BSYNC B1 ;  /* 0x0000000000017941 */ /* 0x000fea0003800000 */
.L_x_114:
        /* <DEDUP_REMOVED lines=12> */
.L_x_117:
[----:B------:R-:W-:Y:S05]  /*4cd0*/  BSYNC B1 ;  /* 0x0000000000017941 */ /* 0x000fea0003800000 */
.L_x_116:
        /* <DEDUP_REMOVED lines=11> */
.L_x_119:
[----:B------:R-:W-:Y:S05]  /*4d90*/  BSYNC B1 ;  /* 0x0000000000017941 */ /* 0x000fea0003800000 */
.L_x_118:
        /* <DEDUP_REMOVED lines=12> */
.L_x_121:
[----:B------:R-:W-:Y:S05]  /*4e60*/  BSYNC B1 ;  /* 0x0000000000017941 */ /* 0x000fea0003800000 */
.L_x_120:
        /* <DEDUP_REMOVED lines=12> */
.L_x_123:
[----:B------:R-:W-:Y:S05]  /*4f30*/  BSYNC B1 ;  /* 0x0000000000017941 */ /* 0x000fea0003800000 */
.L_x_122:
        /* <DEDUP_REMOVED lines=12> */
.L_x_125:
[----:B------:R-:W-:Y:S05]  /*5000*/  BSYNC B1 ;  /* 0x0000000000017941 */ /* 0x000fea0003800000 */
.L_x_124:
        /* <DEDUP_REMOVED lines=11> */
.L_x_127:
[----:B------:R-:W-:Y:S05]  /*50c0*/  BSYNC B1 ;  /* 0x0000000000017941 */ /* 0x000fea0003800000 */
.L_x_126:
        /* <DEDUP_REMOVED lines=12> */
.L_x_129:
[----:B------:R-:W-:Y:S05]  /*5190*/  BSYNC B1 ;  /* 0x0000000000017941 */ /* 0x000fea0003800000 */
.L_x_128:
        /* <DEDUP_REMOVED lines=11> */
.L_x_131:
[----:B------:R-:W-:Y:S05]  /*5250*/  BSYNC B1 ;  /* 0x0000000000017941 */ /* 0x000fea0003800000 */
.L_x_130:
        /* <DEDUP_REMOVED lines=11> */
.L_x_133:
[----:B------:R-:W-:Y:S05]  /*5310*/  BSYNC B1 ;  /* 0x0000000000017941 */ /* 0x000fea0003800000 */
.L_x_132:
[----:B-----5:R-:W-:Y:S01]  /*5320*/  LOP3.LUT R4, R101, 0xffffe000, RZ, 0xc0, !PT ;  /* 0xffffe00065047812 */ /* 0x020fe200078ec0ff */
[----:B------:R-:W-:Y:S01]  /*5330*/  BSSY B1, `(.L_x_134) ;  /* 0x000000a000017945 */ /* 0x000fe20003800000 */
[----:B------:R-:W-:-:S03]  /*5340*/  ISETP.GT.AND P5, PT, R3, 0x88, P5 ;  /* 0x000000880300780c */ /* 0x000fc60002fa4270 */
[----:B------:R-:W-:Y:S01]  /*5350*/  FMUL R5, R4, R89 ;  /* 0x0000005904057220 */ /* 0x000fe20000400000 */
[----:B------:R-:W-:-:S03]  /*5360*/  @P4 IMAD.MOV.U32 R4, RZ, RZ, R8 ;  /* 0x000000ffff044224 */ /* 0x000fc600078e0008 */
[----:B------:R-:W-:Y:S01]  /*5370*/  FFMA R7, R46, R88, R5 ;  /* 0x000000582e077223 */ /* 0x000fe20000000005 */
[----:B------:R-:W-:-:S04]  /*5380*/  @P4 IMAD.MOV.U32 R5, RZ, RZ, R9 ;  /* 0x000000ffff054224 */ /* 0x000fc800078e0009 */
[----:B------:R-:W-:-:S05]  /*5390*/  F2FP.TF32.F32.PACK_B R7, R7 ;  /* 0x00000007ff07723e */ /* 0x000fca00024050ff */
[----:B------:R0:W-:Y:S01]  /*53a0*/  @P4 STG.E desc[UR36][R4.64+0xa0], R7 ;  /* 0x0000a00704004986 */ /* 0x0001e2000c101924 */
[----:B------:R-:W-:Y:S05]  /*53b0*/  @!P5 BRA `(.L_x_135) ;  /* 0x000000000004d947 */ /* 0x000fea0003800000 */
[----:B------:R0:W5:Y:S02]  /*53c0*/  LDG.E.LTC128B R101, desc[UR36][R12.64+0xa4] ;  /* 0x0000a4240c657981 */ /* 0x000164000c1e1920 */
.L_x_135:
[----:B------:R-:W-:Y:S05]  /*53d0*/  BSYNC B1 ;  /* 0x0000000000017941 */ /* 0x000fea0003800000 */
.L_x_134:
[----:B0----5:R-:W-:Y:S01]  /*53e0*/  LOP3.LUT R4, R101, 0xffffe000, RZ, 0xc0, !PT ;  /* 0xffffe00065047812 */ /* 0x021fe200078ec0ff */
        /* <DEDUP_REMOVED lines=10> */
.L_x_137:
[----:B------:R-:W-:Y:S05]  /*5490*/  BSYNC B1 ;  /* 0x0000000000017941 */ /* 0x000fea0003800000 */
.L_x_136:
[----:B0----5:R-:W-:Y:S01]  /*54a0*/  LOP3.LUT R4, R101, 0xffffe000, RZ, 0xc0, !PT ;  /* 0xffffe00065047812 */ /* 0x021fe200078ec0ff */
        /* <DEDUP_REMOVED lines=10> */
.L_x_139:
[----:B------:R-:W-:Y:S05]  /*5550*/  BSYNC B1 ;  /* 0x0000000000017941 */ /* 0x000fea0003800000 */
.L_x_138:
        /* <DEDUP_REMOVED lines=11> */
.L_x_141:
[----:B------:R-:W-:Y:S05]  /*5610*/  BSYNC B1 ;  /* 0x0000000000017941 */ /* 0x000fea0003800000 */
.L_x_140:
        /* <DEDUP_REMOVED lines=11> */
.L_x_143:
[----:B------:R-:W-:Y:S05]  /*56d0*/  BSYNC B1 ;  /* 0x0000000000017941 */ /* 0x000fea0003800000 */
.L_x_142:
        /* <DEDUP_REMOVED lines=11> */
.L_x_145:
[----:B------:R-:W-:Y:S05]  /*5790*/  BSYNC B1 ;  /* 0x0000000000017941 */ /* 0x000fea0003800000 */
.L_x_144:
        /* <DEDUP_REMOVED lines=11> */
.L_x_147:
[----:B------:R-:W-:Y:S05]  /*5850*/  BSYNC B1 ;  /* 0x0000000000017941 */ /* 0x000fea0003800000 */
.L_x_146:
[----:B0----5:R-:W-:Y:S01]  /*5860*/  LOP3.LUT R4, R101, 0xffffe000, RZ, 0xc0, !PT ;  /* 0xffffe00065047812 */ /* 0x021fe200078ec0ff */
        /* <DEDUP_REMOVED lines=8> */
.L_x_149:
[----:B------:R-:W-:Y:S05]  /*58f0*/  BSYNC B1 ;  /* 0x0000000000017941 */ /* 0x000fea0003800000 */
.L_x_148:
        /* <DEDUP_REMOVED lines=11> */
.L_x_151:
[----:B------:R-:W-:Y:S05]  /*59b0*/  BSYNC B1 ;  /* 0x0000000000017941 */ /* 0x000fea0003800000 */
.L_x_150:
[----:B------:R-:W-:Y:S05]  /*59c0*/  @!P0 BRA `(.L_x_152) ;  /* 0x00000014008c8947 */ /* 0x000fea0003800000 */
[----:B0----5:R-:W-:-:S05]  /*59d0*/  LOP3.LUT R4, R101, 0xffffe000, RZ, 0xc0, !PT ;  /* 0xffffe00065047812 */ /* 0x021fca00078ec0ff */
[----:B------:R-:W-:-:S04]  /*59e0*/  FMUL R4, R4, R89 ;  /* 0x0000005904047220 */ /* 0x000fc80000400000 */
[----:B------:R-:W-:-:S05]  /*59f0*/  FFMA R55, R55, R88, R4 ;  /* 0x0000005837377223 */ /* 0x000fca0000000004 */
[----:B------:R-:W-:-:S05]  /*5a00*/  F2FP.TF32.F32.PACK_B R55, R55 ;  /* 0x00000037ff37723e */ /* 0x000fca00024050ff */
[----:B------:R0:W-:Y:S01]  /*5a10*/  STG.E desc[UR36][R8.64+0xe4], R55 ;  /* 0x0000e43708007986 */ /* 0x0001e2000c101924 */
[----:B------:R-:W-:Y:S05]  /*5a20*/  BRA `(.L_x_152) ;  /* 0x0000001400747947 */ /* 0x000fea0003800000 */
.L_x_29:
[----:B------:R-:W-:Y:S01]  /*5a30*/  ULDC.64 UR4, c[0x0][0x5c0] ;  /* 0x0001700000047ab9 */ /* 0x000fe20000000a00 */
[-C--:B------:R-:W-:Y:S01]  /*5a40*/  FMUL R5, R56, R88.reuse ;  /* 0x0000005838057220 */ /* 0x080fe20000400000 */
[----:B------:R-:W-:Y:S01]  /*5a50*/  ISETP.GT.AND P4, PT, R4, 0x1, PT ;  /* 0x000000010400780c */ /* 0x000fe20003f84270 */
[-C--:B------:R-:W-:Y:S01]  /*5a60*/  FMUL R57, R57, R88.reuse ;  /* 0x0000005839397220 */ /* 0x080fe20000400000 */
[----:B------:R-:W-:Y:S01]  /*5a70*/  LEA R8, P2, R112, UR4, 0x2 ;  /* 0x0000000470087c11 */ /* 0x000fe2000f8410ff */
[----:B------:R-:W-:Y:S01]  /*5a80*/  IMAD.SHL.U32 R15, R90, 0x4, RZ ;  /* 0x000000045a0f7824 */ /* 0x000fe200078e00ff */
[----:B------:R-:W-:Y:S01]  /*5a90*/  ISETP.GT.AND P1, PT, R3, RZ, P4 ;  /* 0x000000ff0300720c */ /* 0x000fe20002724270 */
[----:B------:R-:W-:Y:S01]  /*5aa0*/  IMAD.SHL.U32 R101, R91, 0x4, RZ ;  /* 0x000000045b657824 */ /* 0x000fe200078e00ff */
[----:B------:R-:W-:Y:S01]  /*5ab0*/  LEA.HI.X R9, R112, UR5, R115, 0x2, P2 ;  /* 0x0000000570097c11 */ /* 0x000fe200090f1473 */
[-C--:B------:R-:W-:Y:S01]  /*5ac0*/  FMUL R59, R59, R88.reuse ;  /* 0x000000583b3b7220 */ /* 0x080fe20000400000 */
[----:B------:R-:W-:Y:S01]  /*5ad0*/  F2FP.TF32.F32.PACK_B R5, R5 ;  /* 0x00000005ff05723e */ /* 0x000fe200024050ff */
[-C--:B------:R-:W-:Y:S01]  /*5ae0*/  FMUL R13, R58, R88.reuse ;  /* 0x000000583a0d7220 */ /* 0x080fe20000400000 */
[----:B------:R-:W-:Y:S01]  /*5af0*/  F2FP.TF32.F32.PACK_B R57, R57 ;  /* 0x00000039ff39723e */ /* 0x000fe200024050ff */
[-C--:B------:R-:W-:Y:S01]  /*5b00*/  FMUL R61, R61, R88.reuse ;  /* 0x000000583d3d7220 */ /* 0x080fe20000400000 */
[----:B------:R-:W-:Y:S01]  /*5b10*/  SHF.L.U64.HI R7, R90, 0x2, R93 ;  /* 0x000000025a077819 */ /* 0x000fe2000001025d */
[----:B------:R0:W-:Y:S01]  /*5b20*/  @P0 STG.E desc[UR36][R8.64], R5 ;  /* 0x0000000508000986 */ /* 0x0001e2000c101924 */
[----:B------:R-:W-:Y:S01]  /*5b30*/  ISETP.GT.AND P0, PT, R3, 0x8, P4 ;  /* 0x000000080300780c */ /* 0x000fe20002704270 */
[----:B------:R-:W-:Y:S01]  /*5b40*/  FMUL R63, R63, R88 ;  /* 0x000000583f3f7220 */ /* 0x000fe20000400000 */
[----:B------:R-:W-:Y:S01]  /*5b50*/  IADD3 R10, P2, R15, R8, RZ ;  /* 0x000000080f0a7210 */ /* 0x000fe20007f5e0ff */
[----:B------:R-:W-:Y:S01]  /*5b60*/  @P1 STG.E desc[UR36][R8.64+0x4], R57 ;  /* 0x0000043908001986 */ /* 0x000fe2000c101924 */
[----:B------:R-:W-:Y:S01]  /*5b70*/  SHF.L.U64.HI R19, R91, 0x2, R92 ;  /* 0x000000025b137819 */ /* 0x000fe2000001025c */
[----:B------:R-:W-:Y:S01]  /*5b80*/  FMUL R65, R65, R88 ;  /* 0x0000005841417220 */ /* 0x000fe20000400000 */
[----:B------:R-:W-:Y:S01]  /*5b90*/  F2FP.TF32.F32.PACK_B R59, R59 ;  /* 0x0000003bff3b723e */ /* 0x000fe200024050ff */
[----:B------:R-:W-:Y:S01]  /*5ba0*/  IMAD.X R11, R7, 0x1, R9, P2 ;  /* 0x00000001070b7824 */ /* 0x000fe200010e0609 */
[----:B------:R-:W-:Y:S01]  /*5bb0*/  IADD3 R6, P1, P2, R101, R8, R15 ;  /* 0x0000000865067210 */ /* 0x000fe20007a3e00f */
[-C--:B------:R-:W-:Y:S01]  /*5bc0*/  FMUL R67, R67, R88.reuse ;  /* 0x0000005843437220 */ /* 0x080fe20000400000 */
[----:B------:R-:W-:Y:S01]  /*5bd0*/  ISETP.GT.AND P5, PT, R4, 0x8, PT ;  /* 0x000000080400780c */ /* 0x000fe20003fa4270 */
[-C--:B0-----:R-:W-:Y:S01]  /*5be0*/  FMUL R5, R60, R88.reuse ;  /* 0x000000583c057220 */ /* 0x081fe20000400000 */
[C---:B------:R-:W-:Y:S01]  /*5bf0*/  ISETP.GT.AND P4, PT, R4.reuse, 0x9, PT ;  /* 0x000000090400780c */ /* 0x040fe20003f84270 */
[----:B------:R-:W-:Y:S01]  /*5c00*/  @P0 STG.E desc[UR36][R10.64+0x4], R59 ;  /* 0x0000043b0a000986 */ /* 0x000fe2000c101924 */
[----:B------:R-:W-:Y:S01]  /*5c10*/  ISETP.GT.AND P3, PT, R3, 0x8, P6 ;  /* 0x000000080300780c */ /* 0x000fe20003764270 */
[-C--:B------:R-:W-:Y:S01]  /*5c20*/  FMUL R69, R69, R88.reuse ;  /* 0x0000005845457220 */ /* 0x080fe20000400000 */
[----:B------:R-:W-:Y:S01]  /*5c30*/  IADD3.X R7, R19, R9, R7, P1, P2 ;  /* 0x0000000913077210 */ /* 0x000fe20000fe4407 */
[-C--:B------:R-:W-:Y:S01]  /*5c40*/  FMUL R71, R71, R88.reuse ;  /* 0x0000005847477220 */ /* 0x080fe20000400000 */
[----:B------:R-:W-:Y:S01]  /*5c50*/  ISETP.GT.AND P1, PT, R3, RZ, P5 ;  /* 0x000000ff0300720c */ /* 0x000fe20002f24270 */
[-C--:B------:R-:W-:Y:S01]  /*5c60*/  FMUL R73, R73, R88.reuse ;  /* 0x0000005849497220 */ /* 0x080fe20000400000 */
[----:B------:R-:W-:Y:S01]  /*5c70*/  ISETP.GT.AND P0, PT, R3, RZ, P4 ;  /* 0x000000ff0300720c */ /* 0x000fe20002704270 */
[-C--:B------:R-:W-:Y:S01]  /*5c80*/  FMUL R75, R75, R88.reuse ;  /* 0x000000584b4b7220 */ /* 0x080fe20000400000 */
[----:B------:R-:W-:Y:S01]  /*5c90*/  F2FP.TF32.F32.PACK_B R13, R13 ;  /* 0x0000000dff0d723e */ /* 0x000fe200024050ff */
[-C--:B------:R-:W-:Y:S01]  /*5ca0*/  FMUL R77, R77, R88.reuse ;  /* 0x000000584d4d7220 */ /* 0x080fe20000400000 */
[----:B------:R-:W-:Y:S01]  /*5cb0*/  F2FP.TF32.F32.PACK_B R5, R5 ;  /* 0x00000005ff05723e */ /* 0x000fe200024050ff */
[-C--:B------:R-:W-:Y:S01]  /*5cc0*/  FMUL R79, R79, R88.reuse ;  /* 0x000000584f4f7220 */ /* 0x080fe20000400000 */
[----:B------:R-:W-:Y:S01]  /*5cd0*/  F2FP.TF32.F32.PACK_B R61, R61 ;  /* 0x0000003dff3d723e */ /* 0x000fe200024050ff */
[----:B------:R0:W-:Y:S01]  /*5ce0*/  @P3 STG.E desc[UR36][R10.64], R13 ;  /* 0x0000000d0a003986 */ /* 0x0001e2000c101924 */
[----:B------:R-:W-:Y:S01]  /*5cf0*/  F2FP.TF32.F32.PACK_B R63, R63 ;  /* 0x0000003fff3f723e */ /* 0x000fe200024050ff */
[-C--:B------:R-:W-:Y:S01]  /*5d00*/  FMUL R81, R81, R88.reuse ;  /* 0x0000005851517220 */ /* 0x080fe20000400000 */
[C---:B------:R-:W-:Y:S01]  /*5d10*/  ISETP.GT.AND P3, PT, R4.reuse, 0x10, PT ;  /* 0x000000100400780c */ /* 0x040fe20003f64270 */
[----:B------:R1:W-:Y:S01]  /*5d20*/  @P1 STG.E desc[UR36][R8.64+0x20], R5 ;  /* 0x0000200508001986 */ /* 0x0003e2000c101924 */
[----:B------:R-:W-:Y:S01]  /*5d30*/  ISETP.GT.AND P1, PT, R3, 0x8, P5 ;  /* 0x000000080300780c */ /* 0x000fe20002f24270 */
[-C--:B------:R-:W-:Y:S01]  /*5d40*/  FMUL R83, R83, R88.reuse ;  /* 0x0000005853537220 */ /* 0x080fe20000400000 */
[----:B------:R-:W-:Y:S01]  /*5d50*/  ISETP.GT.AND P2, PT, R4, 0x11, PT ;  /* 0x000000110400780c */ /* 0x000fe20003f44270 */
[----:B------:R-:W-:Y:S01]  /*5d60*/  @P0 STG.E desc[UR36][R8.64+0x24], R61 ;  /* 0x0000243d08000986 */ /* 0x000fe2000c101924 */
[----:B------:R-:W-:Y:S01]  /*5d70*/  ISETP.GT.AND P0, PT, R3, 0x8, P4 ;  /* 0x000000080300780c */ /* 0x000fe20002704270 */
[-C--:B------:R-:W-:Y:S01]  /*5d80*/  FMUL R85, R85, R88.reuse ;  /* 0x0000005855557220 */ /* 0x080fe20000400000 */
[----:B------:R-:W-:Y:S01]  /*5d90*/  F2FP.TF32.F32.PACK_B R65, R65 ;  /* 0x00000041ff41723e */ /* 0x000fe200024050ff */
[-C--:B0-----:R-:W-:Y:S01]  /*5da0*/  FMUL R13, R62, R88.reuse ;  /* 0x000000583e0d7220 */ /* 0x081fe20000400000 */
[----:B------:R-:W-:Y:S01]  /*5db0*/  F2FP.TF32.F32.PACK_B R67, R67 ;  /* 0x00000043ff43723e */ /* 0x000fe200024050ff */
[-C--:B------:R-:W-:Y:S01]  /*5dc0*/  FMUL R87, R87, R88.reuse ;  /* 0x0000005857577220 */ /* 0x080fe20000400000 */
[----:B------:R-:W-:Y:S01]  /*5dd0*/  F2FP.TF32.F32.PACK_B R69, R69 ;  /* 0x00000045ff45723e */ /* 0x000fe200024050ff */
[-C--:B-1----:R-:W-:Y:S01]  /*5de0*/  FMUL R5, R64, R88.reuse ;  /* 0x0000005840057220 */ /* 0x082fe20000400000 */
[----:B------:R-:W-:Y:S01]  /*5df0*/  F2FP.TF32.F32.PACK_B R13, R13 ;  /* 0x0000000dff0d723e */ /* 0x000fe200024050ff */
[-C--:B------:R-:W-:Y:S01]  /*5e00*/  FMUL R25, R25, R88.reuse ;  /* 0x0000005819197220 */ /* 0x080fe20000400000 */
[----:B------:R-:W-:Y:S01]  /*5e10*/  F2FP.TF32.F32.PACK_B R71, R71 ;  /* 0x00000047ff47723e */ /* 0x000fe200024050ff */
[-C--:B------:R-:W-:Y:S01]  /*5e20*/  FMUL R27, R27, R88.reuse ;  /* 0x000000581b1b7220 */ /* 0x080fe20000400000 */
[----:B------:R-:W-:Y:S01]  /*5e30*/  F2FP.TF32.F32.PACK_B R5, R5 ;  /* 0x00000005ff05723e */ /* 0x000fe200024050ff */
[----:B------:R-:W-:Y:S01]  /*5e40*/  @P0 STG.E desc[UR36][R10.64+0x24], R63 ;  /* 0x0000243f0a000986 */ /* 0x000fe2000c101924 */
[----:B------:R-:W-:Y:S01]  /*5e50*/  ISETP.GT.AND P0, PT, R3, RZ, P3 ;  /* 0x000000ff0300720c */ /* 0x000fe20001f04270 */
[-C--:B------:R-:W-:Y:S01]  /*5e60*/  FMUL R29, R29, R88.reuse ;  /* 0x000000581d1d7220 */ /* 0x080fe20000400000 */
[----:B------:R-:W-:Y:S01]  /*5e70*/  F2FP.TF32.F32.PACK_B R73, R73 ;  /* 0x00000049ff49723e */ /* 0x000fe200024050ff */
[----:B------:R0:W-:Y:S01]  /*5e80*/  @P1 STG.E desc[UR36][R10.64+0x20], R13 ;  /* 0x0000200d0a001986 */ /* 0x0001e2000c101924 */
[C---:B------:R-:W-:Y:S01]  /*5e90*/  ISETP.GT.AND P1, PT, R4.reuse, 0x19, PT ;  /* 0x000000190400780c */ /* 0x040fe20003f24270 */
[-C--:B------:R-:W-:Y:S01]  /*5ea0*/  FMUL R31, R31, R88.reuse ;  /* 0x000000581f1f7220 */ /* 0x080fe20000400000 */
[----:B------:R-:W-:Y:S01]  /*5eb0*/  F2FP.TF32.F32.PACK_B R75, R75 ;  /* 0x0000004bff4b723e */ /* 0x000fe200024050ff */
[-C--:B------:R-:W-:Y:S01]  /*5ec0*/  FMUL R33, R33, R88.reuse ;  /* 0x0000005821217220 */ /* 0x080fe20000400000 */
[C---:B------:R-:W-:Y:S01]  /*5ed0*/  ISETP.GT.AND P5, PT, R4.reuse, 0x28, PT ;  /* 0x000000280400780c */ /* 0x040fe20003fa4270 */
[-C--:B------:R-:W-:Y:S01]  /*5ee0*/  FMUL R35, R35, R88.reuse ;  /* 0x0000005823237220 */ /* 0x080fe20000400000 */
[----:B------:R-:W-:Y:S01]  /*5ef0*/  ISETP.GT.AND P4, PT, R4, 0x29, PT ;  /* 0x000000290400780c */ /* 0x000fe20003f84270 */
[-C--:B------:R-:W-:Y:S01]  /*5f00*/  FMUL R37, R37, R88.reuse ;  /* 0x0000005825257220 */ /* 0x080fe20000400000 */
[----:B------:R-:W-:Y:S01]  /*5f10*/  F2FP.TF32.F32.PACK_B R77, R77 ;  /* 0x0000004dff4d723e */ /* 0x000fe200024050ff */
[----:B------:R1:W-:Y:S01]  /*5f20*/  @P0 STG.E desc[UR36][R8.64+0x40], R5 ;  /* 0x0000400508000986 */ /* 0x0003e2000c101924 */
[----:B------:R-:W-:Y:S01]  /*5f30*/  ISETP.GT.AND P0, PT, R3, RZ, P2 ;  /* 0x000000ff0300720c */ /* 0x000fe20001704270 */
[-C--:B0-----:R-:W-:Y:S01]  /*5f40*/  FMUL R13, R66, R88.reuse ;  /* 0x00000058420d7220 */ /* 0x081fe20000400000 */
[----:B------:R-:W-:Y:S01]  /*5f50*/  F2FP.TF32.F32.PACK_B R79, R79 ;  /* 0x0000004fff4f723e */ /* 0x000fe200024050ff */
[-C--:B------:R-:W-:Y:S01]  /*5f60*/  FMUL R39, R39, R88.reuse ;  /* 0x0000005827277220 */ /* 0x080fe20000400000 */
[----:B------:R-:W-:Y:S01]  /*5f70*/  F2FP.TF32.F32.PACK_B R81, R81 ;  /* 0x00000051ff51723e */ /* 0x000fe200024050ff */
[-C--:B------:R-:W-:Y:S01]  /*5f80*/  FMUL R41, R41, R88.reuse ;  /* 0x0000005829297220 */ /* 0x080fe20000400000 */
[----:B------:R-:W-:Y:S01]  /*5f90*/  F2FP.TF32.F32.PACK_B R13, R13 ;  /* 0x0000000dff0d723e */ /* 0x000fe200024050ff */
[-C--:B------:R-:W-:Y:S01]  /*5fa0*/  FMUL R43, R43, R88.reuse ;  /* 0x000000582b2b7220 */ /* 0x080fe20000400000 */
[----:B------:R-:W-:Y:S01]  /*5fb0*/  F2FP.TF32.F32.PACK_B R83, R83 ;  /* 0x00000053ff53723e */ /* 0x000fe200024050ff */
[-C--:B------:R-:W-:Y:S01]  /*5fc0*/  FMUL R45, R45, R88.reuse ;  /* 0x000000582d2d7220 */ /* 0x080fe20000400000 */
[----:B------:R-:W-:Y:S01]  /*5fd0*/  P2R R57, PR, RZ, 0x20 ;  /* 0x00000020ff397803 */ /* 0x000fe20000000000 */
[-C--:B-1----:R-:W-:Y:S01]  /*5fe0*/  FMUL R5, R68, R88.reuse ;  /* 0x0000005844057220 */ /* 0x082fe20000400000 */
[----:B------:R-:W-:Y:S01]  /*5ff0*/  P2R R56, PR, RZ, 0x10 ;  /* 0x00000010ff387803 */ /* 0x000fe20000000000 */
[----:B------:R-:W-:Y:S01]  /*6000*/  @P0 STG.E desc[UR36][R8.64+0x44], R65 ;  /* 0x0000444108000986 */ /* 0x000fe2000c101924 */
[----:B------:R-:W-:Y:S01]  /*6010*/  ISETP.GT.AND P0, PT, R3, 0x8, P3 ;  /* 0x000000080300780c */ /* 0x000fe20001f04270 */
[-C--:B------:R-:W-:Y:S01]  /*6020*/  FMUL R47, R47, R88.reuse ;  /* 0x000000582f2f7220 */ /* 0x080fe20000400000 */
[----:B------:R-:W-:Y:S01]  /*6030*/  F2FP.TF32.F32.PACK_B R5, R5 ;  /* 0x00000005ff05723e */ /* 0x000fe200024050ff */
[-C--:B------:R-:W-:Y:S01]  /*6040*/  FMUL R49, R49, R88.reuse ;  /* 0x0000005831317220 */ /* 0x080fe20000400000 */
[----:B------:R-:W-:Y:S01]  /*6050*/  ISETP.GT.AND P3, PT, R4, 0x30, PT ;  /* 0x000000300400780c */ /* 0x000fe20003f64270 */
[-C--:B------:R-:W-:Y:S01]  /*6060*/  FMUL R51, R51, R88.reuse ;  /* 0x0000005833337220 */ /* 0x080fe20000400000 */
[----:B------:R-:W-:Y:S01]  /*6070*/  F2FP.TF32.F32.PACK_B R85, R85 ;  /* 0x00000055ff55723e */ /* 0x000fe200024050ff */
[-C--:B------:R-:W-:Y:S01]  /*6080*/  FMUL R53, R53, R88.reuse ;  /* 0x0000005835357220 */ /* 0x080fe20000400000 */
[----:B------:R-:W-:Y:S01]  /*6090*/  F2FP.TF32.F32.PACK_B R87, R87 ;  /* 0x00000057ff57723e */ /* 0x000fe200024050ff */
[----:B------:R-:W-:Y:S01]  /*60a0*/  FMUL R55, R55, R88 ;  /* 0x0000005837377220 */ /* 0x000fe20000400000 */
[----:B------:R-:W-:-:S02]  /*60b0*/  F2FP.TF32.F32.PACK_B R25, R25 ;  /* 0x00000019ff19723e */ /* 0x000fc400024050ff */
[----:B------:R-:W-:Y:S01]  /*60c0*/  F2FP.TF32.F32.PACK_B R27, R27 ;  /* 0x0000001bff1b723e */ /* 0x000fe200024050ff */
[----:B------:R0:W-:Y:S01]  /*60d0*/  @P0 STG.E desc[UR36][R10.64+0x40], R13 ;  /* 0x0000400d0a000986 */ /* 0x0001e2000c101924 */
[----:B------:R-:W-:Y:S02]  /*60e0*/  ISETP.GT.AND P0, PT, R3, 0x8, P2 ;  /* 0x000000080300780c */ /* 0x000fe40001704270 */
[----:B------:R-:W-:Y:S02]  /*60f0*/  ISETP.GT.AND P2, PT, R4, 0x18, PT ;  /* 0x000000180400780c */ /* 0x000fe40003f44270 */
[----:B------:R-:W-:Y:S02]  /*6100*/  F2FP.TF32.F32.PACK_B R29, R29 ;  /* 0x0000001dff1d723e */ /* 0x000fe400024050ff */
[----:B------:R-:W-:Y:S02]  /*6110*/  F2FP.TF32.F32.PACK_B R31, R31 ;  /* 0x0000001fff1f723e */ /* 0x000fe400024050ff */
[----:B------:R-:W-:-:S02]  /*6120*/  F2FP.TF32.F32.PACK_B R33, R33 ;  /* 0x00000021ff21723e */ /* 0x000fc400024050ff */
[----:B------:R-:W-:Y:S01]  /*6130*/  F2FP.TF32.F32.PACK_B R35, R35 ;  /* 0x00000023ff23723e */ /* 0x000fe200024050ff */
[----:B0-----:R-:W-:Y:S01]  /*6140*/  FMUL R13, R70, R88 ;  /* 0x00000058460d7220 */ /* 0x001fe20000400000 */
[----:B------:R-:W-:Y:S01]  /*6150*/  F2FP.TF32.F32.PACK_B R37, R37 ;  /* 0x00000025ff25723e */ /* 0x000fe200024050ff */
[----:B------:R-:W-:Y:S01]  /*6160*/  @P0 STG.E desc[UR36][R10.64+0x44], R67 ;  /* 0x000044430a000986 */ /* 0x000fe2000c101924 */
[----:B------:R-:W-:Y:S02]  /*6170*/  ISETP.GT.AND P0, PT, R3, RZ, P2 ;  /* 0x000000ff0300720c */ /* 0x000fe40001704270 */
[----:B------:R-:W-:Y:S02]  /*6180*/  F2FP.TF32.F32.PACK_B R13, R13 ;  /* 0x0000000dff0d723e */ /* 0x000fe400024050ff */
[----:B------:R-:W-:Y:S02]  /*6190*/  F2FP.TF32.F32.PACK_B R39, R39 ;  /* 0x00000027ff27723e */ /* 0x000fe400024050ff */
[----:B------:R-:W-:-:S02]  /*61a0*/  F2FP.TF32.F32.PACK_B R41, R41 ;  /* 0x00000029ff29723e */ /* 0x000fc400024050ff */
[----:B------:R-:W-:Y:S02]  /*61b0*/  F2FP.TF32.F32.PACK_B R43, R43 ;  /* 0x0000002bff2b723e */ /* 0x000fe400024050ff */
[----:B------:R-:W-:Y:S02]  /*61c0*/  F2FP.TF32.F32.PACK_B R45, R45 ;  /* 0x0000002dff2d723e */ /* 0x000fe400024050ff */
[----:B------:R-:W-:Y:S01]  /*61d0*/  F2FP.TF32.F32.PACK_B R47, R47 ;  /* 0x0000002fff2f723e */ /* 0x000fe200024050ff */
[----:B------:R0:W-:Y:S01]  /*61e0*/  @P0 STG.E desc[UR36][R8.64+0x60], R5 ;  /* 0x0000600508000986 */ /* 0x0001e2000c101924 */
[----:B------:R-:W-:Y:S02]  /*61f0*/  ISETP.GT.AND P0, PT, R3, RZ, P1 ;  /* 0x000000ff0300720c */ /* 0x000fe40000f04270 */
[----:B------:R-:W-:Y:S02]  /*6200*/  F2FP.TF32.F32.PACK_B R49, R49 ;  /* 0x00000031ff31723e */ /* 0x000fe400024050ff */
[----:B------:R-:W-:-:S02]  /*6210*/  F2FP.TF32.F32.PACK_B R51, R51 ;  /* 0x00000033ff33723e */ /* 0x000fc400024050ff */
[----:B------:R-:W-:Y:S02]  /*6220*/  F2FP.TF32.F32.PACK_B R53, R53 ;  /* 0x00000035ff35723e */ /* 0x000fe400024050ff */
[----:B------:R-:W-:Y:S01]  /*6230*/  F2FP.TF32.F32.PACK_B R55, R55 ;  /* 0x00000037ff37723e */ /* 0x000fe200024050ff */
[----:B0-----:R-:W-:-:S04]  /*6240*/  FMUL R5, R72, R88 ;  /* 0x0000005848057220 */ /* 0x001fc80000400000 */
[----:B------:R-:W-:Y:S01]  /*6250*/  @P0 STG.E desc[UR36][R8.64+0x64], R69 ;  /* 0x0000644508000986 */ /* 0x000fe2000c101924 */
[----:B------:R-:W-:Y:S02]  /*6260*/  ISETP.GT.AND P0, PT, R3, 0x8, P2 ;  /* 0x000000080300780c */ /* 0x000fe40001704270 */
[----:B------:R-:W-:Y:S02]  /*6270*/  ISETP.GT.AND P2, PT, R4, 0x20, PT ;  /* 0x000000200400780c */ /* 0x000fe40003f44270 */
[----:B------:R-:W-:-:S09]  /*6280*/  F2FP.TF32.F32.PACK_B R5, R5 ;  /* 0x00000005ff05723e */ /* 0x000fd200024050ff */
[----:B------:R0:W-:Y:S01]  /*6290*/  @P0 STG.E desc[UR36][R10.64+0x60], R13 ;  /* 0x0000600d0a000986 */ /* 0x0001e2000c101924 */
[----:B------:R-:W-:Y:S02]  /*62a0*/  ISETP.GT.AND P0, PT, R3, 0x8, P1 ;  /* 0x000000080300780c */ /* 0x000fe40000f04270 */
[----:B------:R-:W-:Y:S01]  /*62b0*/  ISETP.GT.AND P1, PT, R4, 0x21, PT ;  /* 0x000000210400780c */ /* 0x000fe20003f24270 */
[----:B0-----:R-:W-:-:S10]  /*62c0*/  FMUL R13, R74, R88 ;  /* 0x000000584a0d7220 */ /* 0x001fd40000400000 */
[----:B------:R-:W-:Y:S01]  /*62d0*/  @P0 STG.E desc[UR36][R10.64+0x64], R71 ;  /* 0x000064470a000986 */ /* 0x000fe2000c101924 */
[----:B------:R-:W-:Y:S02]  /*62e0*/  ISETP.GT.AND P0, PT, R3, RZ, P2 ;  /* 0x000000ff0300720c */ /* 0x000fe40001704270 */
[----:B------:R-:W-:-:S11]  /*62f0*/  F2FP.TF32.F32.PACK_B R13, R13 ;  /* 0x0000000dff0d723e */ /* 0x000fd600024050ff */
[----:B------:R0:W-:Y:S01]  /*6300*/  @P0 STG.E desc[UR36][R8.64+0x80], R5 ;  /* 0x0000800508000986 */ /* 0x0001e2000c101924 */
[----:B------:R-:W-:Y:S01]  /*6310*/  ISETP.GT.AND P0, PT, R3, RZ, P1 ;  /* 0x000000ff0300720c */ /* 0x000fe20000f04270 */
[----:B0-----:R-:W-:-:S12]  /*6320*/  FMUL R5, R76, R88 ;  /* 0x000000584c057220 */ /* 0x001fd80000400000 */
[----:B------:R-:W-:Y:S01]  /*6330*/  @P0 STG.E desc[UR36][R8.64+0x84], R73 ;  /* 0x0000844908000986 */ /* 0x000fe2000c101924 */
[----:B------:R-:W-:Y:S02]  /*6340*/  ISETP.GT.AND P0, PT, R3, 0x8, P2 ;  /* 0x000000080300780c */ /* 0x000fe40001704270 */
[----:B------:R-:W-:Y:S02]  /*6350*/  F2FP.TF32.F32.PACK_B R5, R5 ;  /* 0x00000005ff05723e */ /* 0x000fe400024050ff */
[----:B------:R-:W-:-:S09]  /*6360*/  ISETP.GT.AND P2, PT, R4, 0x38, PT ;  /* 0x000000380400780c */ /* 0x000fd20003f44270 */
[----:B------:R0:W-:Y:S01]  /*6370*/  @P0 STG.E desc[UR36][R10.64+0x80], R13 ;  /* 0x0000800d0a000986 */ /* 0x0001e2000c101924 */
[----:B------:R-:W-:Y:S01]  /*6380*/  ISETP.GT.AND P0, PT, R3, 0x8, P1 ;  /* 0x000000080300780c */ /* 0x000fe20000f04270 */
[----:B0-----:R-:W-:-:S12]  /*6390*/  FMUL R13, R78, R88 ;  /* 0x000000584e0d7220 */ /* 0x001fd80000400000 */
        /* <DEDUP_REMOVED lines=8> */
[----:B------:R-:W-:-:S11]  /*6420*/  F2FP.TF32.F32.PACK_B R5, R5 ;  /* 0x00000005ff05723e */ /* 0x000fd600024050ff */
[----:B------:R0:W-:Y:S01]  /*6430*/  @P0 STG.E desc[UR36][R10.64+0xa0], R13 ;  /* 0x0000a00d0a000986 */ /* 0x0001e2000c101924 */
[C---:B------:R-:W-:Y:S02]  /*6440*/  ISETP.GT.AND P0, PT, R3.reuse, 0x8, P4 ;  /* 0x000000080300780c */ /* 0x040fe40002704270 */
[----:B------:R-:W-:Y:S01]  /*6450*/  ISETP.GT.AND P4, PT, R3, 0x8, P2 ;  /* 0x000000080300780c */ /* 0x000fe20001784270 */
[----:B0-----:R-:W-:-:S10]  /*6460*/  FMUL R13, R82, R88 ;  /* 0x00000058520d7220 */ /* 0x001fd40000400000 */
[----:B------:R-:W-:Y:S01]  /*6470*/  @P0 STG.E desc[UR36][R10.64+0xa4], R79 ;  /* 0x0000a44f0a000986 */ /* 0x000fe2000c101924 */
[----:B------:R-:W-:Y:S02]  /*6480*/  ISETP.GT.AND P0, PT, R3, RZ, P3 ;  /* 0x000000ff0300720c */ /* 0x000fe40001f04270 */
[----:B------:R-:W-:-:S11]  /*6490*/  F2FP.TF32.F32.PACK_B R13, R13 ;  /* 0x0000000dff0d723e */ /* 0x000fd600024050ff */
[----:B------:R0:W-:Y:S01]  /*64a0*/  @P0 STG.E desc[UR36][R8.64+0xc0], R5 ;  /* 0x0000c00508000986 */ /* 0x0001e2000c101924 */
[----:B------:R-:W-:-:S04]  /*64b0*/  ISETP.GT.AND P0, PT, R4, 0x31, PT ;  /* 0x000000310400780c */ /* 0x000fc80003f04270 */
[----:B------:R-:W-:Y:S01]  /*64c0*/  ISETP.GT.AND P1, PT, R3, RZ, P0 ;  /* 0x000000ff0300720c */ /* 0x000fe20000724270 */
[----:B0-----:R-:W-:-:S05]  /*64d0*/  FMUL R5, R84, R88 ;  /* 0x0000005854057220 */ /* 0x001fca0000400000 */
[----:B------:R-:W-:-:S07]  /*64e0*/  F2FP.TF32.F32.PACK_B R5, R5 ;  /* 0x00000005ff05723e */ /* 0x000fce00024050ff */
[----:B------:R-:W-:Y:S01]  /*64f0*/  @P1 STG.E desc[UR36][R8.64+0xc4], R81 ;  /* 0x0000c45108001986 */ /* 0x000fe2000c101924 */
[----:B------:R-:W-:-:S13]  /*6500*/  ISETP.GT.AND P1, PT, R3, 0x8, P3 ;  /* 0x000000080300780c */ /* 0x000fda0001f24270 */
[----:B------:R0:W-:Y:S01]  /*6510*/  @P1 STG.E desc[UR36][R10.64+0xc0], R13 ;  /* 0x0000c00d0a001986 */ /* 0x0001e2000c101924 */
[----:B------:R-:W-:-:S13]  /*6520*/  ISETP.GT.AND P1, PT, R3, 0x8, P0 ;  /* 0x000000080300780c */ /* 0x000fda0000724270 */
[----:B------:R-:W-:Y:S01]  /*6530*/  @P1 STG.E desc[UR36][R10.64+0xc4], R83 ;  /* 0x0000c4530a001986 */ /* 0x000fe2000c101924 */
[----:B------:R-:W-:-:S05]  /*6540*/  IADD3 R14, P1, R101, R10, RZ ;  /* 0x0000000a650e7210 */ /* 0x000fca0007f3e0ff */
[----:B------:R-:W-:Y:S01]  /*6550*/  IMAD.X R15, R19, 0x1, R11, P1 ;  /* 0x00000001130f7824 */ /* 0x000fe200008e060b */
[----:B------:R-:W-:-:S13]  /*6560*/  ISETP.GT.AND P1, PT, R3, RZ, P2 ;  /* 0x000000ff0300720c */ /* 0x000fda0001724270 */
[----:B------:R1:W-:Y:S01]  /*6570*/  @P1 STG.E desc[UR36][R8.64+0xe0], R5 ;  /* 0x0000e00508001986 */ /* 0x0003e2000c101924 */
[----:B------:R-:W-:-:S05]  /*6580*/  IADD3 R20, P1, R101, R10, RZ ;  /* 0x0000000a65147210 */ /* 0x000fca0007f3e0ff */
[----:B------:R-:W-:Y:S01]  /*6590*/  IMAD.X R21, R19, 0x1, R11, P1 ;  /* 0x0000000113157824 */ /* 0x000fe200008e060b */
[----:B------:R-:W-:-:S05]  /*65a0*/  IADD3 R12, P1, R101, R8, RZ ;  /* 0x00000008650c7210 */ /* 0x000fca0007f3e0ff */
[----:B0-----:R-:W-:Y:S01]  /*65b0*/  IMAD.X R13, R19, 0x1, R9, P1 ;  /* 0x00000001130d7824 */ /* 0x001fe200008e0609 */
[----:B------:R-:W-:Y:S01]  /*65c0*/  ISETP.GT.AND P1, PT, R4, 0x39, PT ;  /* 0x000000390400780c */ /* 0x000fe20003f24270 */
[-C--:B-1----:R-:W-:Y:S01]  /*65d0*/  FMUL R5, R86, R88.reuse ;  /* 0x0000005856057220 */ /* 0x082fe20000400000 */
[----:B------:R-:W-:Y:S02]  /*65e0*/  FMUL R19, R24, R88 ;  /* 0x0000005818137220 */ /* 0x000fe40000400000 */
[----:B------:R-:W-:Y:S02]  /*65f0*/  ISETP.GT.AND P5, PT, R3, RZ, P1 ;  /* 0x000000ff0300720c */ /* 0x000fe40000fa4270 */
[----:B------:R-:W-:Y:S02]  /*6600*/  F2FP.TF32.F32.PACK_B R5, R5 ;  /* 0x00000005ff05723e */ /* 0x000fe400024050ff */
[----:B------:R-:W-:-:S09]  /*6610*/  F2FP.TF32.F32.PACK_B R19, R19 ;  /* 0x00000013ff13723e */ /* 0x000fd200024050ff */
[----:B------:R-:W-:Y:S01]  /*6620*/  @P5 STG.E desc[UR36][R8.64+0xe4], R85 ;  /* 0x0000e45508005986 */ /* 0x000fe2000c101924 */
[----:B------:R-:W-:-:S03]  /*6630*/  ISETP.GT.AND P5, PT, R4, 0x1, PT ;  /* 0x000000010400780c */ /* 0x000fc60003fa4270 */
[----:B------:R0:W-:Y:S01]  /*6640*/  @P4 STG.E desc[UR36][R10.64+0xe0], R5 ;  /* 0x0000e0050a004986 */ /* 0x0001e2000c101924 */
[C---:B------:R-:W-:Y:S02]  /*6650*/  ISETP.GT.AND P4, PT, R3.reuse, 0x8, P1 ;  /* 0x000000080300780c */ /* 0x040fe40000f84270 */
[----:B------:R-:W-:Y:S01]  /*6660*/  ISETP.GT.AND P5, PT, R3, 0x80, P5 ;  /* 0x000000800300780c */ /* 0x000fe20002fa4270 */
[----:B0-----:R-:W-:-:S10]  /*6670*/  FMUL R5, R26, R88 ;  /* 0x000000581a057220 */ /* 0x001fd40000400000 */
[----:B------:R0:W-:Y:S01]  /*6680*/  @P4 STG.E desc[UR36][R10.64+0xe4], R87 ;  /* 0x0000e4570a004986 */ /* 0x0001e2000c101924 */
[C---:B------:R-:W-:Y:S01]  /*6690*/  ISETP.GT.AND P4, PT, R3.reuse, 0x80, P6 ;  /* 0x000000800300780c */ /* 0x040fe20003784270 */
[----:B------:R-:W-:Y:S01]  /*66a0*/  @P5 IMAD.MOV.U32 R8, RZ, RZ, R12 ;  /* 0x000000ffff085224 */ /* 0x000fe200078e000c */
[----:B------:R-:W-:Y:S01]  /*66b0*/  ISETP.GT.AND P6, PT, R3, 0x88, P6 ;  /* 0x000000880300780c */ /* 0x000fe200037c4270 */
[----:B------:R-:W-:Y:S01]  /*66c0*/  @P5 IMAD.MOV.U32 R9, RZ, RZ, R13 ;  /* 0x000000ffff095224 */ /* 0x000fe200078e000d */
[----:B------:R-:W-:Y:S01]  /*66d0*/  F2FP.TF32.F32.PACK_B R5, R5 ;  /* 0x00000005ff05723e */ /* 0x000fe200024050ff */
[----:B0-----:R-:W-:-:S08]  /*66e0*/  FMUL R11, R28, R88 ;  /* 0x000000581c0b7220 */ /* 0x001fd00000400000 */
[----:B------:R0:W-:Y:S01]  /*66f0*/  @P4 STG.E desc[UR36][R12.64], R19 ;  /* 0x000000130c004986 */ /* 0x0001e2000c101924 */
[----:B------:R-:W-:Y:S02]  /*6700*/  ISETP.NE.AND P4, PT, R56, RZ, PT ;  /* 0x000000ff3800720c */ /* 0x000fe40003f85270 */
[----:B------:R-:W-:Y:S01]  /*6710*/  F2FP.TF32.F32.PACK_B R11, R11 ;  /* 0x0000000bff0b723e */ /* 0x000fe200024050ff */
[----:B------:R-:W-:Y:S01]  /*6720*/  @P5 STG.E desc[UR36][R8.64+0x4], R25 ;  /* 0x0000041908005986 */ /* 0x000fe2000c101924 */
[----:B------:R-:W-:-:S03]  /*6730*/  ISETP.NE.AND P5, PT, R57, RZ, PT ;  /* 0x000000ff3900720c */ /* 0x000fc60003fa5270 */
[----:B------:R1:W-:Y:S01]  /*6740*/  @P6 STG.E desc[UR36][R14.64], R5 ;  /* 0x000000050e006986 */ /* 0x0003e2000c101924 */
[----:B------:R-:W-:Y:S01]  /*6750*/  ISETP.GT.AND P6, PT, R4, 0x1, PT ;  /* 0x000000010400780c */ /* 0x000fe20003fc4270 */
[----:B0-----:R-:W-:-:S03]  /*6760*/  FMUL R19, R52, R88 ;  /* 0x0000005834137220 */ /* 0x001fc60000400000 */
[----:B------:R-:W-:Y:S02]  /*6770*/  ISETP.GT.AND P6, PT, R3, 0x88, P6 ;  /* 0x000000880300780c */ /* 0x000fe400037c4270 */
[----:B------:R-:W-:Y:S01]  /*6780*/  F2FP.TF32.F32.PACK_B R19, R19 ;  /* 0x00000013ff13723e */ /* 0x000fe200024050ff */
[-C--:B-1----:R-:W-:Y:S01]  /*6790*/  FMUL R5, R30, R88.reuse ;  /* 0x000000581e057220 */ /* 0x082fe20000400000 */
[----:B------:R-:W-:-:S04]  /*67a0*/  FMUL R15, R50, R88 ;  /* 0x00000058320f7220 */ /* 0x000fc80000400000 */
[----:B------:R-:W-:-:S05]  /*67b0*/  F2FP.TF32.F32.PACK_B R5, R5 ;  /* 0x00000005ff05723e */ /* 0x000fca00024050ff */
[----:B------:R-:W-:Y:S01]  /*67c0*/  @P6 STG.E desc[UR36][R20.64+0x4], R27 ;  /* 0x0000041b14006986 */ /* 0x000fe2000c101924 */
[----:B------:R-:W-:Y:S02]  /*67d0*/  ISETP.GT.AND P6, PT, R4, 0x8, PT ;  /* 0x000000080400780c */ /* 0x000fe40003fc4270 */
[----:B------:R-:W-:Y:S02]  /*67e0*/  F2FP.TF32.F32.PACK_B R15, R15 ;  /* 0x0000000fff0f723e */ /* 0x000fe400024050ff */
[----:B------:R-:W-:-:S13]  /*67f0*/  ISETP.GT.AND P6, PT, R3, 0x80, P6 ;  /* 0x000000800300780c */ /* 0x000fda00037c4270 */
[----:B------:R-:W-:Y:S02]  /*6800*/  @P6 IMAD.MOV.U32 R8, RZ, RZ, R12 ;  /* 0x000000ffff086224 */ /* 0x000fe400078e000c */
[----:B------:R-:W-:-:S05]  /*6810*/  @P6 IMAD.MOV.U32 R9, RZ, RZ, R13 ;  /* 0x000000ffff096224 */ /* 0x000fca00078e000d */
[----:B------:R0:W-:Y:S01]  /*6820*/  @P6 STG.E desc[UR36][R8.64+0x20], R11 ;  /* 0x0000200b08006986 */ /* 0x0001e2000c101924 */
[----:B------:R-:W-:-:S04]  /*6830*/  ISETP.GT.AND P6, PT, R4, 0x9, PT ;  /* 0x000000090400780c */ /* 0x000fc80003fc4270 */
[----:B------:R-:W-:Y:S01]  /*6840*/  ISETP.GT.AND P6, PT, R3, 0x80, P6 ;  /* 0x000000800300780c */ /* 0x000fe200037c4270 */
[----:B0-----:R-:W-:-:S05]  /*6850*/  FMUL R11, R32, R88 ;  /* 0x00000058200b7220 */ /* 0x001fca0000400000 */
[----:B------:R-:W-:-:S07]  /*6860*/  F2FP.TF32.F32.PACK_B R11, R11 ;  /* 0x0000000bff0b723e */ /* 0x000fce00024050ff */
[----:B------:R-:W-:Y:S02]  /*6870*/  @P6 IMAD.MOV.U32 R8, RZ, RZ, R12 ;  /* 0x000000ffff086224 */ /* 0x000fe400078e000c */
[----:B------:R-:W-:-:S05]  /*6880*/  @P6 IMAD.MOV.U32 R9, RZ, RZ, R13 ;  /* 0x000000ffff096224 */ /* 0x000fca00078e000d */
[----:B------:R-:W-:Y:S01]  /*6890*/  @P6 STG.E desc[UR36][R8.64+0x24], R29 ;  /* 0x0000241d08006986 */ /* 0x000fe2000c101924 */
[----:B------:R-:W-:-:S04]  /*68a0*/  ISETP.GT.AND P6, PT, R4, 0x8, PT ;  /* 0x000000080400780c */ /* 0x000fc80003fc4270 */
[----:B------:R-:W-:-:S13]  /*68b0*/  ISETP.GT.AND P6, PT, R3, 0x88, P6 ;  /* 0x000000880300780c */ /* 0x000fda00037c4270 */
[----:B------:R0:W-:Y:S01]  /*68c0*/  @P6 STG.E desc[UR36][R6.64+0x20], R5 ;  /* 0x0000200506006986 */ /* 0x0001e2000c101924 */
[----:B------:R-:W-:-:S04]  /*68d0*/  ISETP.GT.AND P6, PT, R4, 0x9, PT ;  /* 0x000000090400780c */ /* 0x000fc80003fc4270 */
[----:B------:R-:W-:Y:S01]  /*68e0*/  ISETP.GT.AND P6, PT, R3, 0x88, P6 ;  /* 0x000000880300780c */ /* 0x000fe200037c4270 */
[----:B0-----:R-:W-:-:S05]  /*68f0*/  FMUL R5, R34, R88 ;  /* 0x0000005822057220 */ /* 0x001fca0000400000 */
[----:B------:R-:W-:-:S07]  /*6900*/  F2FP.TF32.F32.PACK_B R5, R5 ;  /* 0x00000005ff05723e */ /* 0x000fce00024050ff */
[----:B------:R-:W-:Y:S01]  /*6910*/  @P6 STG.E desc[UR36][R6.64+0x24], R31 ;  /* 0x0000241f06006986 */ /* 0x000fe2000c101924 */
[----:B------:R-:W-:-:S04]  /*6920*/  ISETP.GT.AND P6, PT, R4, 0x10, PT ;  /* 0x000000100400780c */ /* 0x000fc80003fc4270 */
        /* <DEDUP_REMOVED lines=50> */
[----:B------:R0:W-:Y:S01]  /*6c50*/  @P6 STG.E desc[UR36][R8.64+0x84], R41 ;  /* 0x0000842908006986 */ /* 0x0001e2000c101924 */
[----:B------:R-:W-:-:S04]  /*6c60*/  ISETP.GT.AND P6, PT, R4, 0x20, PT ;  /* 0x000000200400780c */ /* 0x000fc80003fc4270 */
[----:B------:R-:W-:Y:S01]  /*6c70*/  ISETP.GT.AND P6, PT, R3, 0x88, P6 ;  /* 0x000000880300780c */ /* 0x000fe200037c4270 */
[----:B0-----:R-:W-:-:S05]  /*6c80*/  FMUL R9, R44, R88 ;  /* 0x000000582c097220 */ /* 0x001fca0000400000 */
[----:B------:R-:W-:-:S07]  /*6c90*/  F2FP.TF32.F32.PACK_B R9, R9 ;  /* 0x00000009ff09723e */ /* 0x000fce00024050ff */
[----:B------:R0:W-:Y:S01]  /*6ca0*/  @P6 STG.E desc[UR36][R6.64+0x80], R5 ;  /* 0x0000800506006986 */ /* 0x0001e2000c101924 */
[----:B------:R-:W-:-:S04]  /*6cb0*/  ISETP.GT.AND P6, PT, R4, 0x21, PT ;  /* 0x000000210400780c */ /* 0x000fc80003fc4270 */
[----:B------:R-:W-:-:S13]  /*6cc0*/  ISETP.GT.AND P6, PT, R3, 0x88, P6 ;  /* 0x000000880300780c */ /* 0x000fda00037c4270 */
[----:B------:R-:W-:Y:S02]  /*6cd0*/  @P6 IMAD.MOV.U32 R4, RZ, RZ, R6 ;  /* 0x000000ffff046224 */ /* 0x000fe400078e0006 */
[----:B0-----:R-:W-:-:S05]  /*6ce0*/  @P6 IMAD.MOV.U32 R5, RZ, RZ, R7 ;  /* 0x000000ffff056224 */ /* 0x001fca00078e0007 */
[----:B------:R0:W-:Y:S01]  /*6cf0*/  @P6 STG.E desc[UR36][R4.64+0x84], R43 ;  /* 0x0000842b04006986 */ /* 0x0001e2000c101924 */
[C---:B------:R-:W-:Y:S02]  /*6d00*/  ISETP.GT.AND P6, PT, R3.reuse, 0x80, P5 ;  /* 0x000000800300780c */ /* 0x040fe40002fc4270 */
[----:B------:R-:W-:-:S11]  /*6d10*/  ISETP.GT.AND P5, PT, R3, 0x88, P5 ;  /* 0x000000880300780c */ /* 0x000fd60002fa4270 */
[----:B0-----:R-:W-:Y:S02]  /*6d20*/  @P6 IMAD.MOV.U32 R4, RZ, RZ, R12 ;  /* 0x000000ffff046224 */ /* 0x001fe400078e000c */
[----:B------:R-:W-:-:S05]  /*6d30*/  @P6 IMAD.MOV.U32 R5, RZ, RZ, R13 ;  /* 0x000000ffff056224 */ /* 0x000fca00078e000d */
[----:B------:R0:W-:Y:S01]  /*6d40*/  @P6 STG.E desc[UR36][R4.64+0xa0], R9 ;  /* 0x0000a00904006986 */ /* 0x0001e2000c101924 */
[C---:B------:R-:W-:Y:S02]  /*6d50*/  ISETP.GT.AND P6, PT, R3.reuse, 0x80, P4 ;  /* 0x000000800300780c */ /* 0x040fe400027c4270 */
[----:B------:R-:W-:Y:S01]  /*6d60*/  ISETP.GT.AND P4, PT, R3, 0x88, P4 ;  /* 0x000000880300780c */ /* 0x000fe20002784270 */
[----:B0-----:R-:W-:-:S10]  /*6d70*/  FMUL R9, R48, R88 ;  /* 0x0000005830097220 */ /* 0x001fd40000400000 */
[----:B------:R-:W-:Y:S02]  /*6d80*/  @P6 IMAD.MOV.U32 R4, RZ, RZ, R12 ;  /* 0x000000ffff046224 */ /* 0x000fe400078e000c */
[----:B------:R-:W-:Y:S01]  /*6d90*/  @P6 IMAD.MOV.U32 R5, RZ, RZ, R13 ;  /* 0x000000ffff056224 */ /* 0x000fe200078e000d */
[----:B------:R-:W-:-:S04]  /*6da0*/  F2FP.TF32.F32.PACK_B R9, R9 ;  /* 0x00000009ff09723e */ /* 0x000fc800024050ff */
[----:B------:R0:W-:Y:S02]  /*6db0*/  @P6 STG.E desc[UR36][R4.64+0xa4], R45 ;  /* 0x0000a42d04006986 */ /* 0x0001e4000c101924 */
[----:B0-----:R-:W-:Y:S02]  /*6dc0*/  @P5 IMAD.MOV.U32 R4, RZ, RZ, R6 ;  /* 0x000000ffff045224 */ /* 0x001fe400078e0006 */
[----:B------:R-:W-:-:S05]  /*6dd0*/  @P5 IMAD.MOV.U32 R5, RZ, RZ, R7 ;  /* 0x000000ffff055224 */ /* 0x000fca00078e0007 */
[----:B------:R0:W-:Y:S01]  /*6de0*/  @P5 STG.E desc[UR36][R4.64+0xa0], R11 ;  /* 0x0000a00b04005986 */ /* 0x0001e2000c101924 */
[C---:B------:R-:W-:Y:S02]  /*6df0*/  ISETP.GT.AND P5, PT, R3.reuse, 0x80, P3 ;  /* 0x000000800300780c */ /* 0x040fe40001fa4270 */
[----:B------:R-:W-:Y:S01]  /*6e00*/  ISETP.GT.AND P3, PT, R3, 0x88, P3 ;  /* 0x000000880300780c */ /* 0x000fe20001f64270 */
[----:B0-----:R-:W-:Y:S02]  /*6e10*/  @P4 IMAD.MOV.U32 R4, RZ, RZ, R6 ;  /* 0x000000ffff044224 */ /* 0x001fe400078e0006 */
[----:B------:R-:W-:Y:S01]  /*6e20*/  FMUL R11, R54, R88 ;  /* 0x00000058360b7220 */ /* 0x000fe20000400000 */
[----:B------:R-:W-:-:S04]  /*6e30*/  @P4 IMAD.MOV.U32 R5, RZ, RZ, R7 ;  /* 0x000000ffff054224 */ /* 0x000fc800078e0007 */
[----:B------:R-:W-:Y:S01]  /*6e40*/  F2FP.TF32.F32.PACK_B R11, R11 ;  /* 0x0000000bff0b723e */ /* 0x000fe200024050ff */
[----:B------:R0:W-:Y:S01]  /*6e50*/  @P4 STG.E desc[UR36][R4.64+0xa4], R47 ;  /* 0x0000a42f04004986 */ /* 0x0001e2000c101924 */
[C---:B------:R-:W-:Y:S02]  /*6e60*/  ISETP.GT.AND P4, PT, R3.reuse, 0x80, P0 ;  /* 0x000000800300780c */ /* 0x040fe40000784270 */
[----:B------:R-:W-:Y:S01]  /*6e70*/  ISETP.GT.AND P0, PT, R3, 0x88, P0 ;  /* 0x000000880300780c */ /* 0x000fe20000704270 */
[----:B0-----:R-:W-:Y:S02]  /*6e80*/  @P5 IMAD.MOV.U32 R4, RZ, RZ, R12 ;  /* 0x000000ffff045224 */ /* 0x001fe400078e000c */
[----:B------:R-:W-:-:S05]  /*6e90*/  @P5 IMAD.MOV.U32 R5, RZ, RZ, R13 ;  /* 0x000000ffff055224 */ /* 0x000fca00078e000d */
        /* <DEDUP_REMOVED lines=10> */
[----:B------:R0:W-:Y:S02]  /*6f40*/  @P3 STG.E desc[UR36][R4.64+0xc0], R15 ;  /* 0x0000c00f04003986 */ /* 0x0001e4000c101924 */
[----:B0-----:R-:W-:Y:S02]  /*6f50*/  @P0 IMAD.MOV.U32 R4, RZ, RZ, R6 ;  /* 0x000000ffff040224 */ /* 0x001fe400078e0006 */
[----:B------:R-:W-:-:S05]  /*6f60*/  @P0 IMAD.MOV.U32 R5, RZ, RZ, R7 ;  /* 0x000000ffff050224 */ /* 0x000fca00078e0007 */
[----:B------:R0:W-:Y:S02]  /*6f70*/  @P0 STG.E desc[UR36][R4.64+0xc4], R51 ;  /* 0x0000c43304000986 */ /* 0x0001e4000c101924 */
[----:B0-----:R-:W-:Y:S02]  /*6f80*/  @P5 IMAD.MOV.U32 R4, RZ, RZ, R12 ;  /* 0x000000ffff045224 */ /* 0x001fe400078e000c */
[----:B------:R-:W-:-:S05]  /*6f90*/  @P5 IMAD.MOV.U32 R5, RZ, RZ, R13 ;  /* 0x000000ffff055224 */ /* 0x000fca00078e000d */
[----:B------:R0:W-:Y:S04]  /*6fa0*/  @P5 STG.E desc[UR36][R4.64+0xe0], R19 ;  /* 0x0000e01304005986 */ /* 0x0001e8000c101924 */
[----:B------:R1:W-:Y:S01]  /*6fb0*/  @P4 STG.E desc[UR36][R12.64+0xe4], R53 ;  /* 0x0000e4350c004986 */ /* 0x0003e2000c101924 */
[----:B0-----:R-:W-:Y:S02]  /*6fc0*/  @P2 IMAD.MOV.U32 R4, RZ, RZ, R6 ;  /* 0x000000ffff042224 */ /* 0x001fe400078e0006 */
[----:B------:R-:W-:-:S05]  /*6fd0*/  @P2 IMAD.MOV.U32 R5, RZ, RZ, R7 ;  /* 0x000000ffff052224 */ /* 0x000fca00078e0007 */
[----:B------:R1:W-:Y:S04]  /*6fe0*/  @P2 STG.E desc[UR36][R4.64+0xe0], R11 ;  /* 0x0000e00b04002986 */ /* 0x0003e8000c101924 */
[----:B------:R1:W-:Y:S02]  /*6ff0*/  @P1 STG.E desc[UR36][R6.64+0xe4], R55 ;  /* 0x0000e43706001986 */ /* 0x0003e4000c101924 */
.L_x_152:
[----:B------:R-:W-:Y:S05]  /*7000*/  BSYNC B0 ;  /* 0x0000000000007941 */ /* 0x000fea0003800000 */
.L_x_28:
[----:B------:R-:W-:Y:S01]  /*7010*/  IADD3 R16, P0, R16, UR38, RZ ;  /* 0x0000002610107c10 */ /* 0x000fe2000ff1e0ff */
[----:B------:R-:W-:Y:S01]  /*7020*/  ULDC.64 UR4, c[0x0][0x650] ;  /* 0x0001940000047ab9 */ /* 0x000fe20000000a00 */
[----:B------:R-:W-:Y:S01]  /*7030*/  PRMT R3, RZ, 0x7610, R3 ;  /* 0x00007610ff037816 */ /* 0x000fe20000000003 */
[----:B-----5:R-:W-:Y:S01]  /*7040*/  IMAD.MOV.U32 R101, RZ, RZ, -0x1 ;  /* 0xffffffffff657424 */ /* 0x020fe200078e00ff */
[----:B------:R-:W-:Y:S01]  /*7050*/  IADD3.X R17, R17, UR41, RZ, P0, !PT ;  /* 0x0000002911117c10 */ /* 0x000fe200087fe4ff */
[----:B------:R-:W-:Y:S01]  /*7060*/  IMAD.MOV.U32 R19, RZ, RZ, -0x1 ;  /* 0xffffffffff137424 */ /* 0x000fe200078e00ff */
[----:B------:R-:W-:-:S04]  /*7070*/  ISETP.GE.U32.AND P0, PT, R16, UR4, PT ;  /* 0x0000000410007c0c */ /* 0x000fc8000bf06070 */
[----:B------:R-:W-:-:S13]  /*7080*/  ISETP.GE.U32.AND.EX P0, PT, R17, UR5, PT, P0 ;  /* 0x0000000511007c0c */ /* 0x000fda000bf06100 */
[----:B------:R-:W-:Y:S05]  /*7090*/  @P0 BRA `(.L_x_153) ;  /* 0x00000004004c0947 */ /* 0x000fea0003800000 */
[----:B-1----:R-:W1:Y:S01]  /*70a0*/  LDC.64 R10, c[0x0][0x628] ;  /* 0x00018a00ff0a7b82 */ /* 0x002e620000000a00 */
[----:B0-23--:R-:W0:Y:S01]  /*70b0*/  S2R R12, SR_CTAID.X ;  /* 0x00000000000c7919 */ /* 0x00de220000002500 */
[----:B------:R-:W-:Y:S02]  /*70c0*/  IMAD.MOV.U32 R8, RZ, RZ, R16 ;  /* 0x000000ffff087224 */ /* 0x000fe400078e0010 */
[----:B------:R-:W-:Y:S01]  /*70d0*/  IMAD.MOV.U32 R9, RZ, RZ, R17 ;  /* 0x000000ffff097224 */ /* 0x000fe200078e0011 */
[----:B------:R-:W2:Y:S03]  /*70e0*/  S2R R20, SR_CTAID.Y ;  /* 0x0000000000147919 */ /* 0x000ea60000002600 */
[----:B------:R-:W3:Y:S08]  /*70f0*/  LDC R0, c[0x0][0x630] ;  /* 0x00018c00ff007b82 */ /* 0x000ef00000000800 */
[----:B------:R-:W0:Y:S01]  /*7100*/  LDC.64 R14, c[0x0][0x620] ;  /* 0x00018800ff0e7b82 */ /* 0x000e220000000a00 */
[----:B-1----:R-:W-:-:S04]  /*7110*/  ISETP.NE.U32.AND P0, PT, R10, RZ, PT ;  /* 0x000000ff0a00720c */ /* 0x002fc80003f05070 */
[----:B------:R-:W-:-:S13]  /*7120*/  ISETP.NE.AND.EX P0, PT, R11, RZ, PT, P0 ;  /* 0x000000ff0b00720c */ /* 0x000fda0003f05300 */
[----:B0-23--:R-:W-:Y:S05]  /*7130*/  @!P0 BRA `(.L_x_154) ;  /* 0x0000000000288947 */ /* 0x00dfea0003800000 */
        /* <DEDUP_REMOVED lines=10> */
.L_x_154:
[-CC-:B------:R-:W-:Y:S01]  /*71e0*/  SHF.R.U64 R19, R8, R0.reuse, R9.reuse ;  /* 0x0000000008137219 */ /* 0x180fe20000001209 */
[----:B------:R-:W0:Y:S01]  /*71f0*/  LDC.64 R26, c[0x0][0x640] ;  /* 0x00019000ff1a7b82 */ /* 0x000e220000000a00 */
[----:B------:R-:W-:Y:S01]  /*7200*/  SHF.R.U32.HI R0, RZ, R0, R9 ;  /* 0x00000000ff007219 */ /* 0x000fe20000011609 */
[----:B------:R-:W-:Y:S01]  /*7210*/  ULDC UR4, c[0x0][0x150] ;  /* 0x0000540000047ab9 */ /* 0x000fe20000000800 */
[----:B------:R-:W-:Y:S02]  /*7220*/  IADD3 R3, P0, RZ, -R19, RZ ;  /* 0x80000013ff037210 */ /* 0x000fe40007f1e0ff */
[----:B------:R-:W-:-:S03]  /*7230*/  I2FP.F32.U32 R7, R12 ;  /* 0x0000000c00077245 */ /* 0x000fc60000201000 */
[----:B------:R-:W1:Y:S01]  /*7240*/  LDC R6, c[0x0][0x618] ;  /* 0x00018600ff067b82 */ /* 0x000e620000000800 */
[----:B------:R-:W-:Y:S02]  /*7250*/  IMAD.X R5, RZ, RZ, ~R0, P0 ;  /* 0x000000ffff057224 */ /* 0x000fe400000e0e00 */
[----:B------:R-:W-:Y:S01]  /*7260*/  FMUL R7, R7, UR4 ;  /* 0x0000000407077c20 */ /* 0x000fe20008400000 */
[----:B------:R-:W-:Y:S01]  /*7270*/  ULDC UR4, c[0x0][0x154] ;  /* 0x0000550000047ab9 */ /* 0x000fe20000000800 */
[-C--:B------:R-:W-:Y:S02]  /*7280*/  IMAD R0, R5, R14.reuse, RZ ;  /* 0x0000000e05007224 */ /* 0x080fe400078e02ff */
[C---:B------:R-:W-:Y:S01]  /*7290*/  IMAD.WIDE.U32 R4, R3.reuse, R14, R16 ;  /* 0x0000000e03047225 */ /* 0x040fe200078e0010 */
[----:B------:R-:W2:Y:S01]  /*72a0*/  LDC R11, c[0x0][0x608] ;  /* 0x00018200ff0b7b82 */ /* 0x000ea20000000800 */
[----:B------:R-:W3:Y:S02]  /*72b0*/  F2I.U32.TRUNC.NTZ R7, R7 ;  /* 0x0000000700077305 */ /* 0x000ee4000020f000 */
[----:B------:R-:W-:-:S04]  /*72c0*/  IMAD R3, R3, R15, R0 ;  /* 0x0000000f03037224 */ /* 0x000fc800078e0200 */
[----:B------:R-:W-:Y:S01]  /*72d0*/  IMAD.IADD R3, R5, 0x1, R3 ;  /* 0x0000000105037824 */ /* 0x000fe200078e0203 */
[----:B------:R-:W5:Y:S01]  /*72e0*/  LDC R8, c[0x0][0x658] ;  /* 0x00019600ff087b82 */ /* 0x000f620000000800 */
[----:B------:R-:W-:Y:S02]  /*72f0*/  I2FP.F32.U32 R5, R20 ;  /* 0x0000001400057245 */ /* 0x000fe40000201000 */
[----:B0-----:R-:W-:-:S04]  /*7300*/  ISETP.NE.U32.AND P0, PT, R26, RZ, PT ;  /* 0x000000ff1a00720c */ /* 0x001fc80003f05070 */
[----:B------:R-:W-:Y:S01]  /*7310*/  ISETP.NE.AND.EX P0, PT, R27, RZ, PT, P0 ;  /* 0x000000ff1b00720c */ /* 0x000fe20003f05300 */
[----:B------:R-:W0:Y:S01]  /*7320*/  LDC R9, c[0x0][0x144] ;  /* 0x00005100ff097b82 */ /* 0x000e220000000800 */
[-C--:B-1----:R-:W-:Y:S01]  /*7330*/  SHF.R.U64 R13, R4, R6.reuse, R3 ;  /* 0x00000006040d7219 */ /* 0x082fe20000001203 */
[----:B---3--:R-:W-:Y:S01]  /*7340*/  IMAD.MOV R7, RZ, RZ, -R7 ;  /* 0x000000ffff077224 */ /* 0x008fe200078e0a07 */
[----:B------:R-:W-:Y:S01]  /*7350*/  SHF.R.U32.HI R0, RZ, R6, R3 ;  /* 0x00000006ff007219 */ /* 0x000fe20000011603 */
[----:B------:R-:W-:-:S04]  /*7360*/  FMUL R6, R5, UR4 ;  /* 0x0000000405067c20 */ /* 0x000fc80008400000 */
[----:B------:R-:W1:Y:S01]  /*7370*/  LDC R21, c[0x0][0x148] ;  /* 0x00005200ff157b82 */ /* 0x000e620000000800 */
[----:B------:R3:W0:Y:S01]  /*7380*/  F2I.U32.TRUNC.NTZ R14, R6 ;  /* 0x00000006000e7305 */ /* 0x000622000020f000 */
[-CC-:B--2---:R-:W-:Y:S02]  /*7390*/  SHF.R.U64 R10, R13, R11.reuse, R0.reuse ;  /* 0x0000000b0d0a7219 */ /* 0x184fe40000001200 */
[----:B------:R-:W-:-:S04]  /*73a0*/  SHF.R.U32.HI R3, RZ, R11, R0 ;  /* 0x0000000bff037219 */ /* 0x000fc80000011600 */
[----:B------:R-:W2:Y:S01]  /*73b0*/  LDC R24, c[0x0][0x648] ;  /* 0x00019200ff187b82 */ /* 0x000ea20000000800 */
[-CC-:B-----5:R-:W-:Y:S02]  /*73c0*/  SHF.R.U64 R15, R10, R8.reuse, R3.reuse ;  /* 0x000000080a0f7219 */ /* 0x1a0fe40000001203 */
[----:B------:R-:W-:-:S03]  /*73d0*/  SHF.R.U32.HI R5, RZ, R8, R3 ;  /* 0x00000008ff057219 */ /* 0x000fc60000011603 */
[----:B------:R-:W-:Y:S02]  /*73e0*/  IMAD.MOV.U32 R4, RZ, RZ, R15 ;  /* 0x000000ffff047224 */ /* 0x000fe400078e000f */
[----:B------:R-:W1:Y:S01]  /*73f0*/  LDC R28, c[0x0][0x638] ;  /* 0x00018e00ff1c7b82 */ /* 0x000e620000000800 */
[----:B0-----:R-:W-:-:S07]  /*7400*/  IMAD R25, R9, R7, R12 ;  /* 0x0000000709197224 */ /* 0x001fce00078e020c */
[----:B------:R-:W0:Y:S08]  /*7410*/  LDC R29, c[0x0][0x610] ;  /* 0x00018400ff1d7b82 */ /* 0x000e300000000800 */
[----:B------:R-:W0:Y:S01]  /*7420*/  LDC R30, c[0x0][0x600] ;  /* 0x00018000ff1e7b82 */ /* 0x000e220000000800 */
[----:B---3--:R-:W-:Y:S05]  /*7430*/  @!P0 BRA `(.L_x_155) ;  /* 0x0000000000288947 */ /* 0x008fea0003800000 */
[----:B------:R-:W3:Y:S02]  /*7440*/  LDC R0, c[0x0][0x64c] ;  /* 0x00019300ff007b82 */ /* 0x000ee40000000800 */
[----:B---3--:R-:W-:-:S05]  /*7450*/  IADD3 R3, P0, R15, R0, RZ ;  /* 0x000000000f037210 */ /* 0x008fca0007f1e0ff */
        /* <DEDUP_REMOVED lines=8> */
.L_x_155:
[----:B------:R-:W-:Y:S01]  /*74e0*/  ISETP.NE.AND P0, PT, R2, 0x1, PT ;  /* 0x000000010200780c */ /* 0x000fe20003f05270 */
[----:B------:R-:W-:Y:S01]  /*74f0*/  IMAD.MOV R14, RZ, RZ, -R14 ;  /* 0x000000ffff0e7224 */ /* 0x000fe200078e0a0e */
[----:B--2---:R-:W-:Y:S02]  /*7500*/  SHF.R.U64 R0, R4, R24, R5 ;  /* 0x0000001804007219 */ /* 0x004fe40000001205 */
[----:B------:R-:W-:Y:S02]  /*7510*/  LOP3.LUT R3, R10, R99, RZ, 0xc0, !PT ;  /* 0x000000630a037212 */ /* 0x000fe400078ec0ff */
[----:B------:R-:W-:Y:S01]  /*7520*/  LOP3.LUT R6, R13, R98, RZ, 0xc0, !PT ;  /* 0x000000620d067212 */ /* 0x000fe200078ec0ff */
[----:B------:R-:W-:Y:S02]  /*7530*/  IMAD.MOV R4, RZ, RZ, -R0 ;  /* 0x000000ffff047224 */ /* 0x000fe400078e0a00 */
[----:B------:R-:W-:Y:S02]  /*7540*/  IMAD R0, R94, R0, R3 ;  /* 0x000000005e007224 */ /* 0x000fe400078e0203 */
[----:B-1----:R-:W-:-:S02]  /*7550*/  IMAD R3, R4, R28, R15 ;  /* 0x0000001c04037224 */ /* 0x002fc400078e020f */
[----:B------:R-:W-:Y:S02]  /*7560*/  @P0 IMAD R25, R21, R14, R20 ;  /* 0x0000000e15190224 */ /* 0x000fe400078e0214 */
[----:B0-----:R-:W-:Y:S02]  /*7570*/  IMAD R5, R3, R30, R6 ;  /* 0x0000001e03057224 */ /* 0x001fe400078e0206 */
[----:B------:R-:W-:Y:S02]  /*7580*/  IMAD R0, R0, R29, R25 ;  /* 0x0000001d00007224 */ /* 0x000fe400078e0219 */
[----:B------:R-:W-:-:S03]  /*7590*/  IMAD.MOV.U32 R4, RZ, RZ, 0x1 ;  /* 0x00000001ff047424 */ /* 0x000fc600078e00ff */
[----:B------:R-:W-:Y:S02]  /*75a0*/  SEL R101, R5, R0, !P0 ;  /* 0x0000000005657207 */ /* 0x000fe40004000000 */
[----:B------:R-:W-:Y:S02]  /*75b0*/  PRMT R3, R4, 0x7610, R3 ;  /* 0x0000761004037816 */ /* 0x000fe40000000003 */
[----:B------:R-:W-:-:S07]  /*75c0*/  SEL R0, R0, R5, !P0 ;  /* 0x0000000500007207 */ /* 0x000fce0004000000 */
.L_x_153:
[----:B------:R-:W-:Y:S01]  /*75d0*/  UIADD3 UR42, UR43, UR42, URZ ;  /* 0x0000002a2b2a7290 */ /* 0x000fe2000fffe03f */
[----:B------:R-:W-:Y:S01]  /*75e0*/  LOP3.LUT P0, RZ, R3, 0xff, RZ, 0xc0, !PT ;  /* 0x000000ff03ff7812 */ /* 0x000fe2000780c0ff */
[----:B------:R-:W-:Y:S02]  /*75f0*/  IMAD.MOV.U32 R111, RZ, RZ, R0 ;  /* 0x000000ffff6f7224 */ /* 0x000fe400078e0000 */
[----:B------:R-:W-:Y:S02]  /*7600*/  USHF.R.U32.HI UR4, URZ, 0x1, UR42 ;  /* 0x000000013f047899 */ /* 0x000fe4000801162a */
[----:B------:R-:W-:Y:S02]  /*7610*/  UISETP.GT.U32.AND UP1, UPT, UR42, 0x1, UPT ;  /* 0x000000012a00788c */ /* 0x000fe4000bf24070 */
[----:B------:R-:W-:Y:S02]  /*7620*/  ULOP3.LUT UR4, UR4, 0x1, URZ, 0xc0, !UPT ;  /* 0x0000000104047892 */ /* 0x000fe4000f8ec03f */
[----:B------:R-:W-:-:S02]  /*7630*/  UISETP.LT.U32.AND UP1, UPT, UR43, 0x2, UP1 ;  /* 0x000000022b00788c */ /* 0x000fc40008f21070 */
[----:B------:R-:W-:Y:S02]  /*7640*/  UISETP.NE.U32.AND UP0, UPT, UR4, 0x1, UPT ;  /* 0x000000010400788c */ /* 0x000fe4000bf05070 */
[----:B------:R-:W-:Y:S02]  /*7650*/  USEL UR5, URZ, 0x1, !UP1 ;  /* 0x000000013f057887 */ /* 0x000fe4000c800000 */
[----:B------:R-:W-:Y:S02]  /*7660*/  UISETP.GT.U32.AND UP0, UPT, UR43, 0x1, !UP0 ;  /* 0x000000012b00788c */ /* 0x000fe4000c704070 */
[----:B------:R-:W-:Y:S02]  /*7670*/  ULOP3.LUT UR42, UR42, 0x1, URZ, 0xc0, !UPT ;  /* 0x000000012a2a7892 */ /* 0x000fe4000f8ec03f */
[----:B------:R-:W-:-:S04]  /*7680*/  USEL UR4, URZ, 0x1, !UP0 ;  /* 0x000000013f047887 */ /* 0x000fc8000c000000 */
[----:B------:R-:W-:Y:S01]  /*7690*/  ULOP3.LUT UR40, UR4, UR40, UR5, 0x96, !UPT ;  /* 0x0000002804287292 */ /* 0x000fe2000f8e9605 */
[----:B------:R-:W-:Y:S11]  /*76a0*/  @P0 BRA `(.L_x_156) ;  /* 0xffffff9800c40947 */ /* 0x000ff6000383ffff */
[----:B------:R-:W-:Y:S05]  /*76b0*/  EXIT ;  /* 0x000000000000794d */ /* 0x000fea0003800000 */
.L_x_3:
        /* <DEDUP_REMOVED lines=26> */
.L_x_158:
[--C-:B------:R-:W-:Y:S01]  /*7860*/  SHF.R.U64 R14, R12, R20, R13.reuse ;  /* 0x000000140c0e7219 */ /* 0x100fe2000000120d */
[----:B------:R-:W0:Y:S01]  /*7870*/  LDC R24, c[0x0][0x618] ;  /* 0x00018600ff187b82 */ /* 0x000e220000000800 */
[----:B------:R-:W-:Y:S01]  /*7880*/  I2FP.F32.U32 R8, R6 ;  /* 0x0000000600087245 */ /* 0x000fe20000201000 */
[----:B------:R-:W-:Y:S01]  /*7890*/  ULDC UR4, c[0x0][0x150] ;  /* 0x0000540000047ab9 */ /* 0x000fe20000000800 */
[----:B------:R-:W-:Y:S02]  /*78a0*/  SHF.R.U32.HI R7, RZ, R20, R13 ;  /* 0x00000014ff077219 */ /* 0x000fe4000001160d */
[----:B------:R-:W-:Y:S01]  /*78b0*/  IADD3 R11, P0, RZ, -R14, RZ ;  /* 0x8000000eff0b7210 */ /* 0x000fe20007f1e0ff */
[----:B------:R-:W-:Y:S01]  /*78c0*/  FMUL R13, R8, UR4 ;  /* 0x00000004080d7c20 */ /* 0x000fe20008400000 */
[----:B------:R-:W-:Y:S01]  /*78d0*/  ULDC UR4, c[0x0][0x154] ;  /* 0x0000550000047ab9 */ /* 0x000fe20000000800 */
[----:B------:R-:W1:Y:S02]  /*78e0*/  LDC.64 R26, c[0x0][0x640] ;  /* 0x00019000ff1a7b82 */ /* 0x000e640000000a00 */
[----:B------:R-:W-:-:S02]  /*78f0*/  IMAD.X R7, RZ, RZ, ~R7, P0 ;  /* 0x000000ffff077224 */ /* 0x000fc400000e0e07 */
[----:B------:R-:W2:Y:S01]  /*7900*/  F2I.U32.TRUNC.NTZ R13, R13 ;  /* 0x0000000d000d7305 */ /* 0x000ea2000020f000 */
[----:B------:R-:W-:-:S03]  /*7910*/  IMAD.WIDE.U32 R8, R11, R22, R16 ;  /* 0x000000160b087225 */ /* 0x000fc600078e0010 */
[----:B------:R-:W3:Y:S01]  /*7920*/  LDC R15, c[0x0][0x144] ;  /* 0x00005100ff0f7b82 */ /* 0x000ee20000000800 */
[----:B------:R-:W-:-:S04]  /*7930*/  IMAD R10, R7, R22, RZ ;  /* 0x00000016070a7224 */ /* 0x000fc800078e02ff */
[----:B------:R-:W-:Y:S02]  /*7940*/  IMAD R7, R11, R23, R10 ;  /* 0x000000170b077224 */ /* 0x000fe400078e020a */
[----:B------:R-:W-:Y:S01]  /*7950*/  IMAD.MOV.U32 R10, RZ, RZ, -0x1 ;  /* 0xffffffffff0a7424 */ /* 0x000fe200078e00ff */
[----:B------:R-:W4:Y:S01]  /*7960*/  LDC R20, c[0x0][0x608] ;  /* 0x00018200ff147b82 */ /* 0x000f220000000800 */
[----:B------:R-:W-:Y:S01]  /*7970*/  IMAD.IADD R7, R9, 0x1, R7 ;  /* 0x0000000109077824 */ /* 0x000fe200078e0207 */
[----:B------:R-:W-:-:S04]  /*7980*/  I2FP.F32.U32 R9, R3 ;  /* 0x0000000300097245 */ /* 0x000fc80000201000 */
[-C--:B0-----:R-:W-:Y:S01]  /*7990*/  SHF.R.U64 R12, R8, R24.reuse, R7 ;  /* 0x00000018080c7219 */ /* 0x081fe20000001207 */
[----:B--2---:R-:W-:Y:S01]  /*79a0*/  IMAD.MOV R8, RZ, RZ, -R13 ;  /* 0x000000ffff087224 */ /* 0x004fe200078e0a0d */
[----:B------:R-:W0:Y:S01]  /*79b0*/  LDC R11, c[0x0][0x658] ;  /* 0x00019600ff0b7b82 */ /* 0x000e220000000800 */
[----:B-1----:R-:W-:Y:S01]  /*79c0*/  ISETP.NE.U32.AND P0, PT, R26, RZ, PT ;  /* 0x000000ff1a00720c */ /* 0x002fe20003f05070 */
[----:B------:R-:W-:Y:S01]  /*79d0*/  FMUL R9, R9, UR4 ;  /* 0x0000000409097c20 */ /* 0x000fe20008400000 */
[----:B------:R-:W-:Y:S02]  /*79e0*/  SHF.R.U32.HI R7, RZ, R24, R7 ;  /* 0x00000018ff077219 */ /* 0x000fe40000011607 */
[----:B------:R-:W-:-:S03]  /*79f0*/  ISETP.NE.AND.EX P0, PT, R27, RZ, PT, P0 ;  /* 0x000000ff1b00720c */ /* 0x000fc60003f05300 */
[----:B------:R-:W1:Y:S01]  /*7a00*/  LDC R22, c[0x0][0x148] ;  /* 0x00005200ff167b82 */ /* 0x000e620000000800 */
[----:B---3--:R-:W-:Y:S02]  /*7a10*/  IMAD R23, R15, R8, R6 ;  /* 0x000000080f177224 */ /* 0x008fe400078e0206 */
[----:B------:R-:W-:-:S05]  /*7a20*/  IMAD.MOV.U32 R8, RZ, RZ, 0x1 ;  /* 0x00000001ff087424 */ /* 0x000fca00078e00ff */
[----:B------:R-:W2:Y:S01]  /*7a30*/  LDC R21, c[0x0][0x600] ;  /* 0x00018000ff157b82 */ /* 0x000ea20000000800 */
[-CC-:B----4-:R-:W-:Y:S02]  /*7a40*/  SHF.R.U64 R15, R12, R20.reuse, R7.reuse ;  /* 0x000000140c0f7219 */ /* 0x190fe40000001207 */
[----:B------:R-:W-:Y:S02]  /*7a50*/  SHF.R.U32.HI R6, RZ, R20, R7 ;  /* 0x00000014ff067219 */ /* 0x000fe40000011607 */
[----:B------:R3:W4:Y:S03]  /*7a60*/  F2I.U32.TRUNC.NTZ R20, R9 ;  /* 0x0000000900147305 */ /* 0x000726000020f000 */
[----:B------:R-:W1:Y:S01]  /*7a70*/  LDC R25, c[0x0][0x648] ;  /* 0x00019200ff197b82 */ /* 0x000e620000000800 */
[-C--:B0-----:R-:W-:Y:S02]  /*7a80*/  SHF.R.U64 R19, R15, R11.reuse, R6 ;  /* 0x0000000b0f137219 */ /* 0x081fe40000001206 */
[----:B------:R-:W-:-:S02]  /*7a90*/  SHF.L.U32 R10, R10, R11, RZ ;  /* 0x0000000b0a0a7219 */ /* 0x000fc400000006ff */
[-C--:B------:R-:W-:Y:S01]  /*7aa0*/  SHF.R.U32.HI R7, RZ, R11.reuse, R6 ;  /* 0x0000000bff077219 */ /* 0x080fe20000011606 */
[----:B------:R-:W-:Y:S01]  /*7ab0*/  IMAD.MOV.U32 R6, RZ, RZ, R19 ;  /* 0x000000ffff067224 */ /* 0x000fe200078e0013 */
[----:B------:R-:W-:Y:S01]  /*7ac0*/  SHF.L.U32 R24, R8, R11, RZ ;  /* 0x0000000b08187219 */ /* 0x000fe200000006ff */
[----:B------:R-:W0:Y:S01]  /*7ad0*/  LDC R28, c[0x0][0x638] ;  /* 0x00018e00ff1c7b82 */ /* 0x000e220000000800 */
[----:B------:R-:W-:-:S07]  /*7ae0*/  LOP3.LUT R30, RZ, R10, RZ, 0x33, !PT ;  /* 0x0000000aff1e7212 */ /* 0x000fce00078e33ff */
[----:B------:R-:W0:Y:S01]  /*7af0*/  LDC R29, c[0x0][0x610] ;  /* 0x00018400ff1d7b82 */ /* 0x000e220000000800 */
[----:B---34-:R-:W-:Y:S05]  /*7b00*/  @!P0 BRA `(.L_x_159) ;  /* 0x0000000000288947 */ /* 0x018fea0003800000 */
        /* <DEDUP_REMOVED lines=10> */
.L_x_159:
[----:B------:R-:W-:Y:S01]  /*7bb0*/  ISETP.NE.AND P0, PT, R2, 0x1, PT ;  /* 0x000000010200780c */ /* 0x000fe20003f05270 */
[----:B--2---:R-:W-:Y:S01]  /*7bc0*/  VIADD R9, R21, 0xffffffff ;  /* 0xffffffff15097836 */ /* 0x004fe20000000000 */
[----:B-1----:R-:W-:Y:S01]  /*7bd0*/  SHF.R.U64 R7, R6, R25, R7 ;  /* 0x0000001906077219 */ /* 0x002fe20000001207 */
[----:B------:R-:W-:Y:S01]  /*7be0*/  IMAD.MOV R20, RZ, RZ, -R20 ;  /* 0x000000ffff147224 */ /* 0x000fe200078e0a14 */
[----:B------:R-:W-:Y:S02]  /*7bf0*/  LOP3.LUT R6, R15, R30, RZ, 0xc0, !PT ;  /* 0x0000001e0f067212 */ /* 0x000fe400078ec0ff */
[----:B------:R-:W-:Y:S01]  /*7c00*/  LOP3.LUT R12, R12, R9, RZ, 0xc0, !PT ;  /* 0x000000090c0c7212 */ /* 0x000fe200078ec0ff */
[----:B------:R-:W-:Y:S02]  /*7c10*/  IMAD.MOV R8, RZ, RZ, -R7 ;  /* 0x000000ffff087224 */ /* 0x000fe400078e0a07 */
[----:B------:R-:W-:Y:S02]  /*7c20*/  IMAD R6, R24, R7, R6 ;  /* 0x0000000718067224 */ /* 0x000fe400078e0206 */
[----:B------:R-:W-:-:S02]  /*7c30*/  IMAD.MOV.U32 R9, RZ, RZ, 0x1 ;  /* 0x00000001ff097424 */ /* 0x000fc400078e00ff */
[----:B------:R-:W-:Y:S02]  /*7c40*/  @P0 IMAD R23, R22, R20, R3 ;  /* 0x0000001416170224 */ /* 0x000fe400078e0203 */
[----:B0-----:R-:W-:Y:S02]  /*7c50*/  IMAD R3, R8, R28, R19 ;  /* 0x0000001c08037224 */ /* 0x001fe400078e0213 */
[----:B------:R-:W-:Y:S02]  /*7c60*/  IMAD R13, R6, R29, R23 ;  /* 0x0000001d060d7224 */ /* 0x000fe400078e0217 */
[----:B------:R-:W-:Y:S02]  /*7c70*/  IMAD R6, R3, R21, R12 ;  /* 0x0000001503067224 */ /* 0x000fe400078e020c */
[----:B------:R-:W-:-:S03]  /*7c80*/  IMAD.MOV.U32 R8, RZ, RZ, R14 ;  /* 0x000000ffff087224 */ /* 0x000fc600078e000e */
[----:B------:R-:W-:Y:S02]  /*7c90*/  SEL R20, R6, R13, !P0 ;  /* 0x0000000d06147207 */ /* 0x000fe40004000000 */
[----:B------:R-:W-:-:S07]  /*7ca0*/  SEL R13, R13, R6, !P0 ;  /* 0x000000060d0d7207 */ /* 0x000fce0004000000 */
.L_x_157:
[----:B------:R-:W-:-:S08]  /*7cb0*/  NOP ;  /* 0x0000000000007918 */ /* 0x000fd00000000000 */
[----:B------:R-:W0:-:S00]  /*7cc0*/  USETMAXREG.DEALLOC.CTAPOOL 0x28 ;  /* 0x00000028000079c8 */ /* 0x000e0000080e0500 */
[----:B0-----:R-:W-:-:S13]  /*7cd0*/  ISETP.NE.AND P0, PT, R0, RZ, PT ;  /* 0x000000ff0000720c */ /* 0x001fda0003f05270 */
[----:B------:R-:W-:Y:S05]  /*7ce0*/  @P0 EXIT ;  /* 0x000000000000094d */ /* 0x000fea0003800000 */
[----:B------:R-:W-:Y:S01]  /*7cf0*/  LOP3.LUT P0, RZ, R9, 0xff, RZ, 0xc0, !PT ;  /* 0x000000ff09ff7812 */ /* 0x000fe2000780c0ff */
[----:B------:R-:W-:Y:S02]  /*7d00*/  IMAD.MOV.U32 R0, RZ, RZ, 0x1 ;  /* 0x00000001ff007424 */ /* 0x000fe400078e00ff */
[----:B------:R-:W-:-:S10]  /*7d10*/  IMAD.MOV.U32 R3, RZ, RZ, RZ ;  /* 0x000000ffff037224 */ /* 0x000fd400078e00ff */
[----:B------:R-:W-:Y:S05]  /*7d20*/  @!P0 BRA `(.L_x_160) ;  /* 0x0000000c004c8947 */ /* 0x000fea0003800000 */
[----:B------:R-:W0:Y:S01]  /*7d30*/  LDC R0, c[0x0][0x28c] ;  /* 0x0000a300ff007b82 */ /* 0x000e220000000800 */
[----:B------:R-:W-:Y:S01]  /*7d40*/  LOP3.LUT P0, RZ, R4, 0x1f, RZ, 0xc0, !PT ;  /* 0x0000001f04ff7812 */ /* 0x000fe2000780c0ff */
[----:B------:R-:W-:Y:S01]  /*7d50*/  ULDC UR5, c[0x0][0x658] ;  /* 0x0001960000057ab9 */ /* 0x000fe20000000800 */
[----:B------:R-:W-:Y:S01]  /*7d60*/  UMOV UR6, 0xffffffff ;  /* 0xffffffff00067882 */ /* 0x000fe20000000000 */
[----:B------:R-:W-:Y:S01]  /*7d70*/  BSSY B0, `(.L_x_160) ;  /* 0x00000ce000007945 */ /* 0x000fe20003800000 */
[----:B------:R-:W-:Y:S01]  /*7d80*/  USHF.L.U32 UR6, UR6, UR5, URZ ;  /* 0x0000000506067299 */ /* 0x000fe2000800063f */
[C---:B------:R-:W-:Y:S01]  /*7d90*/  ISETP.NE.AND P2, PT, R5.reuse, RZ, PT ;  /* 0x000000ff0500720c */ /* 0x040fe20003f45270 */
[----:B------:R-:W-:Y:S01]  /*7da0*/  IMAD.MOV.U32 R11, RZ, RZ, 0x1 ;  /* 0x00000001ff0b7424 */ /* 0x000fe200078e00ff */
[----:B------:R-:W-:Y:S01]  /*7db0*/  ISETP.NE.OR P0, PT, R5, RZ, !P0 ;  /* 0x000000ff0500720c */ /* 0x000fe20004705670 */
[----:B------:R-:W-:Y:S01]  /*7dc0*/  ULDC UR4, c[0x0][0x600] ;  /* 0x0001800000047ab9 */ /* 0x000fe20000000800 */
[----:B------:R-:W-:Y:S01]  /*7dd0*/  LOP3.LUT R19, R18, 0x2, RZ, 0xfc, !PT ;  /* 0x0000000212137812 */ /* 0x000fe200078efcff */
[----:B------:R-:W-:Y:S01]  /*7de0*/  UMOV UR7, 0x1 ;  /* 0x0000000100077882 */ /* 0x000fe20000000000 */
[----:B------:R-:W-:-:S02]  /*7df0*/  UIADD3 UR4, UR4, -0x1, URZ ;  /* 0xffffffff04047890 */ /* 0x000fc4000fffe03f */
[----:B------:R-:W-:Y:S02]  /*7e00*/  USHF.L.U32 UR5, UR7, UR5, URZ ;  /* 0x0000000507057299 */ /* 0x000fe4000800063f */
[----:B------:R-:W-:Y:S01]  /*7e10*/  ULOP3.LUT UR13, URZ, UR6, URZ, 0x33, !UPT ;  /* 0x000000063f0d7292 */ /* 0x000fe2000f8e333f */
[----:B------:R-:W-:Y:S01]  /*7e20*/  ULDC.64 UR22, c[0x0][0x198] ;  /* 0x0000660000167ab9 */ /* 0x000fe20000000a00 */
[----:B0-----:R-:W-:-:S05]  /*7e30*/  VIADD R0, R0, 0x3f ;  /* 0x0000003f00007836 */ /* 0x001fca0000000000 */
[----:B------:R-:W-:-:S04]  /*7e40*/  SHF.R.S32.HI R3, RZ, 0x1f, R0 ;  /* 0x0000001fff037819 */ /* 0x000fc80000011400 */
[----:B------:R-:W-:Y:S01]  /*7e50*/  LEA.HI R3, R3, R0, RZ, 0x6 ;  /* 0x0000000003037211 */ /* 0x000fe200078f30ff */
[----:B------:R-:W-:-:S03]  /*7e60*/  IMAD.MOV.U32 R0, RZ, RZ, 0x1 ;  /* 0x00000001ff007424 */ /* 0x000fc600078e00ff */
[----:B------:R-:W-:Y:S01]  /*7e70*/  SHF.R.S32.HI R12, RZ, 0x6, R3 ;  /* 0x00000006ff0c7819 */ /* 0x000fe20000011403 */
[----:B------:R-:W-:-:S04]  /*7e80*/  IMAD.MOV.U32 R3, RZ, RZ, RZ ;  /* 0x000000ffff037224 */ /* 0x000fc800078e00ff */
[----:B------:R-:W-:-:S07]  /*7e90*/  VIADD R10, R12, 0x1 ;  /* 0x000000010c0a7836 */ /* 0x000fce0000000000 */
.L_x_172:
[----:B------:R-:W-:-:S03]  /*7ea0*/  UMOV UR6, 0xffffffff ;  /* 0xffffffff00067882 */ /* 0x000fc60000000000 */
[----:B------:R-:W-:Y:S05]  /*7eb0*/  BRA.DIV UR6, `(.L_x_161) ;  /* 0x0000000e068c7947 */ /* 0x000fea000b800000 */
[----:B------:R-:W-:-:S13]  /*7ec0*/  ELECT P6, URZ, PT ;  /* 0x00000000003f782f */ /* 0x000fda00038c0000 */
.L_x_181:
[----:B------:R-:W0:Y:S01]  /*7ed0*/  LDC R4, c[0x0][0x28c] ;  /* 0x0000a300ff047b82 */ /* 0x000e220000000800 */
[----:B------:R-:W-:Y:S01]  /*7ee0*/  BSSY B1, `(.L_x_162) ;  /* 0x0000043000017945 */ /* 0x000fe20003800000 */
[----:B0-----:R-:W-:-:S13]  /*7ef0*/  ISETP.LT.OR P6, PT, R4, 0x1, !P6 ;  /* 0x000000010400780c */ /* 0x001fda00077c1670 */
[----:B------:R-:W-:Y:S05]  /*7f00*/  @P6 BRA `(.L_x_163) ;  /* 0x0000000400006947 */ /* 0x000fea0003800000 */
[----:B------:R-:W-:Y:S02]  /*7f10*/  IMAD.SHL.U32 R13, R13, 0x100, RZ ;  /* 0x000001000d0d7824 */ /* 0x000fe400078e00ff */
[----:B------:R-:W-:Y:S02]  /*7f20*/  IMAD.SHL.U32 R20, R20, 0x40, RZ ;  /* 0x0000004014147824 */ /* 0x000fe400078e00ff */
[----:B------:R-:W-:Y:S02]  /*7f30*/  IMAD.MOV.U32 R21, RZ, RZ, RZ ;  /* 0x000000ffff157224 */ /* 0x000fe400078e00ff */
[----:B------:R-:W-:Y:S02]  /*7f40*/  IMAD.MOV.U32 R4, RZ, RZ, R10 ;  /* 0x000000ffff047224 */ /* 0x000fe400078e000a */
[----:B------:R-:W-:Y:S02]  /*7f50*/  IMAD.MOV.U32 R5, RZ, RZ, R0 ;  /* 0x000000ffff057224 */ /* 0x000fe400078e0000 */
[----:B------:R-:W-:-:S07]  /*7f60*/  IMAD.MOV.U32 R6, RZ, RZ, R3 ;  /* 0x000000ffff067224 */ /* 0x000fce00078e0003 */
.L_x_167:
[----:B------:R-:W0:Y:S01]  /*7f70*/  S2R R14, SR_CgaCtaId ;  /* 0x00000000000e7919 */ /* 0x000e220000008800 */
[----:B------:R-:W-:Y:S01]  /*7f80*/  MOV R7, 0x400 ;  /* 0x0000040000077802 */ /* 0x000fe20000000f00 */
[----:B------:R-:W1:Y:S03]  /*7f90*/  @!P2 LDC R9, c[0x0][0x500] ;  /* 0x00014000ff09ab82 */ /* 0x000e660000000800 */
[----:B0-----:R-:W-:Y:S02]  /*7fa0*/  LEA R15, R14, R7, 0x18 ;  /* 0x000000070e0f7211 */ /* 0x001fe400078ec0ff */
[----:B------:R-:W-:-:S03]  /*7fb0*/  SHF.L.U32 R7, R5, 0x1f, RZ ;  /* 0x0000001f05077819 */ /* 0x000fc600000006ff */
[----:B------:R-:W-:-:S04]  /*7fc0*/  IMAD R14, R6, 0x8, R15 ;  /* 0x00000008060e7824 */ /* 0x000fc800078e020f */
[----:B------:R-:W0:Y:S02]  /*7fd0*/  SYNCS.PHASECHK.TRANS64.TRYWAIT P1, [R14+URZ+0x10], R7 ;  /* 0x000010070e0075a7 */ /* 0x000e24000802017f */
[----:B01----:R-:W-:Y:S05]  /*7fe0*/  @!P1 BRA `(.L_x_164) ;  /* 0x0000000c00609947 */ /* 0x003fea0003800000 */
.L_x_182:
[----:B0-----:R-:W-:Y:S01]  /*7ff0*/  PRMT R7, R19, 0x9910, RZ ;  /* 0x0000991013077816 */ /* 0x001fe200000000ff */
[----:B------:R0:W-:Y:S03]  /*8000*/  @!P2 SYNCS.ARRIVE.TRANS64 RZ, [R14+URZ], R9 ;  /* 0x000000090effa9a7 */ /* 0x0001e6000800003f */
[----:B------:R-:W-:-:S13]  /*8010*/  ISETP.NE.AND P1, PT, R7, 0x2, PT ;  /* 0x000000020700780c */ /* 0x000fda0003f25270 */
[----:B0-----:R-:W-:Y:S05]  /*8020*/  @P1 BRA `(.L_x_165) ;  /* 0x0000000000041947 */ /* 0x001fea0003800000 */
[----:B------:R-:W-:Y:S01]  /*8030*/  BPT.TRAP 0x1 ;  /* 0x000000040000795c */ /* 0x000fe20000300000 */
.L_x_165:
[----:B------:R-:W-:Y:S05]  /*8040*/  @P0 BRA `(.L_x_166) ;  /* 0x0000000000040947 */ /* 0x000fea0003800000 */
[----:B------:R-:W-:Y:S01]  /*8050*/  BPT.TRAP 0x1 ;  /* 0x000000040000795c */ /* 0x000fe20000300000 */
.L_x_166:
[C-C-:B------:R-:W-:Y:S01]  /*8060*/  IMAD R7, R6.reuse, 0x10000, R15.reuse ;  /* 0x0001000006077824 */ /* 0x140fe200078e020f */
[----:B------:R-:W-:Y:S01]  /*8070*/  R2UR UR34, R21 ;  /* 0x00000000152272ca */ /* 0x000fe200000e0000 */
[----:B------:R-:W-:Y:S01]  /*8080*/  IMAD R15, R6, 0x4000, R15 ;  /* 0x00004000060f7824 */ /* 0x000fe200078e020f */
[----:B------:R-:W-:Y:S01]  /*8090*/  R2UR UR33, R14 ;  /* 0x000000000e2172ca */ /* 0x000fe200000e0000 */
[----:B------:R-:W-:Y:S01]  /*80a0*/  VIADD R4, R4, 0xffffffff ;  /* 0xffffffff04047836 */ /* 0x000fe20000000000 */
[----:B------:R-:W-:Y:S01]  /*80b0*/  R2UR UR24, R7 ;  /* 0x00000000071872ca */ /* 0x000fe200000e0000 */
[----:B------:R-:W-:Y:S01]  /*80c0*/  UIADD3 UR6, UP0, UR22, 0xf0, URZ ;  /* 0x000000f016067890 */ /* 0x000fe2000ff1e03f */
[----:B------:R-:W-:Y:S01]  /*80d0*/  R2UR UR8, R15 ;  /* 0x000000000f0872ca */ /* 0x000fe200000e0000 */
[----:B------:R-:W-:Y:S01]  /*80e0*/  UIADD3 UR30, UP1, UR22, 0x1f0, URZ ;  /* 0x000001f0161e7890 */ /* 0x000fe2000ff3e03f */
[----:B------:R-:W-:Y:S01]  /*80f0*/  R2UR UR36, R8 ;  /* 0x00000000082472ca */ /* 0x000fe200000e0000 */
[----:B------:R-:W-:Y:S01]  /*8100*/  UIADD3.X UR7, URZ, UR23, URZ, UP0, !UPT ;  /* 0x000000173f077290 */ /* 0x000fe200087fe43f */
[----:B------:R-:W-:Y:S01]  /*8110*/  R2UR UR35, R13 ;  /* 0x000000000d2372ca */ /* 0x000fe200000e0000 */
[----:B------:R-:W-:Y:S01]  /*8120*/  UIADD3.X UR31, URZ, UR23, URZ, UP1, !UPT ;  /* 0x000000173f1f7290 */ /* 0x000fe20008ffe43f */
[----:B------:R-:W-:Y:S01]  /*8130*/  R2UR UR19, R20 ;  /* 0x00000000141372ca */ /* 0x000fe200000e0000 */
[----:B------:R-:W-:Y:S01]  /*8140*/  UIADD3 UR26, UR34, 0x20, URZ ;  /* 0x00000020221a7890 */ /* 0x000fe2000fffe03f */
[----:B------:R-:W-:Y:S01]  /*8150*/  ISETP.GT.AND P3, PT, R4, 0x1, PT ;  /* 0x000000010400780c */ /* 0x000fe20003f64270 */
[----:B------:R-:W-:Y:S01]  /*8160*/  VIADD R6, R6, 0x1 ;  /* 0x0000000106067836 */ /* 0x000fe20000000000 */
[----:B------:R-:W-:Y:S01]  /*8170*/  UMOV UR14, 0x0 ;  /* 0x00000000000e7882 */ /* 0x000fe20000000000 */
[----:B------:R-:W-:Y:S01]  /*8180*/  UIADD3 UR32, UR24, 0x100, URZ ;  /* 0x0000010018207890 */ /* 0x000fe2000fffe03f */
[----:B------:R-:W-:Y:S01]  /*8190*/  VIADD R21, R21, 0x40 ;  /* 0x0000004015157836 */ /* 0x000fe20000000000 */
[----:B------:R-:W-:Y:S01]  /*81a0*/  UIADD3 UR24, UR24, 0x8100, URZ ;  /* 0x0000810018187890 */ /* 0x000fe2000fffe03f */
[----:B------:R-:W-:Y:S01]  /*81b0*/  ISETP.NE.AND P1, PT, R6, 0x2, PT ;  /* 0x000000020600780c */ /* 0x000fe20003f25270 */
[----:B------:R-:W-:-:S02]  /*81c0*/  UIADD3 UR16, UR8, 0x20100, URZ ;  /* 0x0002010008107890 */ /* 0x000fc4000fffe03f */
[----:B------:R-:W-:Y:S01]  /*81d0*/  UIADD3 UR8, UR8, 0x22100, URZ ;  /* 0x0002210008087890 */ /* 0x000fe2000fffe03f */
[----:B------:R-:W-:Y:S01]  /*81e0*/  SEL R14, RZ, 0x1, P1 ;  /* 0x00000001ff0e7807 */ /* 0x000fe20000800000 */
[----:B------:R-:W-:Y:S01]  /*81f0*/  UMOV UR15, 0x10000000 ;  /* 0x10000000000f7882 */ /* 0x000fe20000000000 */
[----:B------:R-:W-:Y:S01]  /*8200*/  UMOV UR25, UR33 ;  /* 0x0000002100197c82 */ /* 0x000fe20008000000 */
[----:B------:R-:W-:Y:S01]  /*8210*/  UMOV UR28, UR36 ;  /* 0x00000024001c7c82 */ /* 0x000fe20008000000 */
[----:B------:R-:W-:Y:S01]  /*8220*/  UMOV UR27, UR35 ;  /* 0x00000023001b7c82 */ /* 0x000fe20008000000 */
[----:B------:R-:W-:Y:S01]  /*8230*/  UMOV UR17, UR33 ;  /* 0x0000002100117c82 */ /* 0x000fe20008000000 */
[----:B------:R-:W-:Y:S01]  /*8240*/  UMOV UR18, UR34 ;  /* 0x0000002200127c82 */ /* 0x000fe20008000000 */
[----:B------:R-:W-:Y:S01]  /*8250*/  UMOV UR20, UR36 ;  /* 0x0000002400147c82 */ /* 0x000fe20008000000 */
[----:B------:R0:W-:Y:S01]  /*8260*/  UTMALDG.3D [UR32], [UR6], desc[UR14] ;  /* 0x00000e20060075b4 */ /* 0x0001e20008011000 */
[----:B------:R-:W-:Y:S01]  /*8270*/  UMOV UR9, UR33 ;  /* 0x0000002100097c82 */ /* 0x000fe20008000000 */
[----:B------:R-:W-:Y:S01]  /*8280*/  UMOV UR11, UR19 ;  /* 0x00000013000b7c82 */ /* 0x000fe20008000000 */
[----:B------:R-:W-:Y:S01]  /*8290*/  UMOV UR12, UR36 ;  /* 0x00000024000c7c82 */ /* 0x000fe20008000000 */
[----:B------:R-:W-:Y:S01]  /*82a0*/  UMOV UR10, UR26 ;  /* 0x0000001a000a7c82 */ /* 0x000fe20008000000 */
[----:B------:R-:W-:-:S02]  /*82b0*/  LOP3.LUT R5, R5, R14, RZ, 0x3c, !PT ;  /* 0x0000000e05057212 */ /* 0x000fc400078e3cff */
[----:B------:R-:W-:Y:S01]  /*82c0*/  SEL R6, R6, RZ, P1 ;  /* 0x000000ff06067207 */ /* 0x000fe20000800000 */
[----:B------:R0:W-:Y:S01]  /*82d0*/  UTMALDG.3D [UR24], [UR6], desc[UR14] ;  /* 0x00000e18060075b4 */ /* 0x0001e20008011000 */
[----:B------:R0:W-:Y:S01]  /*82e0*/  UTMALDG.3D [UR16], [UR30], desc[UR14] ;  /* 0x00000e101e0075b4 */ /* 0x0001e20008011000 */
[----:B------:R0:W-:Y:S02]  /*82f0*/  UTMALDG.3D [UR8], [UR30], desc[UR14] ;  /* 0x00000e081e0075b4 */ /* 0x0001e40008011000 */
[----:B0-----:R-:W-:Y:S05]  /*8300*/  @P3 BRA `(.L_x_167) ;  /* 0xfffffffc00183947 */ /* 0x001fea000383ffff */
.L_x_163:
[----:B------:R-:W-:Y:S05]  /*8310*/  BSYNC B1 ;  /* 0x0000000000017941 */ /* 0x000fea0003800000 */
.L_x_162:
[----:B------:R-:W-:Y:S01]  /*8320*/  LOP3.LUT P3, RZ, R11, 0xff, RZ, 0xc0, !PT ;  /* 0x000000ff0bff7812 */ /* 0x000fe2000786c0ff */
[----:B------:R-:W-:Y:S01]  /*8330*/  IMAD.IADD R3, R12, 0x1, R3 ;  /* 0x000000010c037824 */ /* 0x000fe200078e0203 */
[----:B------:R-:W-:Y:S01]  /*8340*/  IADD3 R16, P4, R16, UR38, RZ ;  /* 0x0000002610107c10 */ /* 0x000fe2000ff9e0ff */
[----:B------:R-:W-:Y:S01]  /*8350*/  ULDC.64 UR6, c[0x0][0x650] ;  /* 0x0001940000067ab9 */ /* 0x000fe20000000a00 */
[----:B------:R-:W-:Y:S01]  /*8360*/  BSSY B1, `(.L_x_168) ;  /* 0x000006c000017945 */ /* 0x000fe20003800000 */
[----:B------:R-:W-:Y:S01]  /*8370*/  IMAD.MOV.U32 R13, RZ, RZ, -0x1 ;  /* 0xffffffffff0d7424 */ /* 0x000fe200078e00ff */
[----:B------:R-:W-:Y:S01]  /*8380*/  ISETP.GT.U32.AND P1, PT, R3, 0x1, PT ;  /* 0x000000010300780c */ /* 0x000fe20003f24070 */
[----:B------:R-:W-:Y:S01]  /*8390*/  IMAD.MOV.U32 R20, RZ, RZ, -0x1 ;  /* 0xffffffffff147424 */ /* 0x000fe200078e00ff */
[----:B------:R-:W-:Y:S01]  /*83a0*/  SHF.R.U32.HI R4, RZ, 0x1, R3 ;  /* 0x00000001ff047819 */ /* 0x000fe20000011603 */
[----:B------:R-:W-:Y:S01]  /*83b0*/  IMAD.MOV.U32 R8, RZ, RZ, -0x1 ;  /* 0xffffffffff087424 */ /* 0x000fe200078e00ff */
[----:B------:R-:W-:-:S02]  /*83c0*/  ISETP.LT.U32.AND P1, PT, R12, 0x2, P1 ;  /* 0x000000020c00780c */ /* 0x000fc40000f21070 */
[----:B------:R-:W-:Y:S01]  /*83d0*/  IADD3.X R17, R17, UR41, RZ, P4, !PT ;  /* 0x0000002911117c10 */ /* 0x000fe2000a7fe4ff */
[----:B------:R-:W0:Y:S01]  /*83e0*/  @P3 S2R R6, SR_CgaCtaId ;  /* 0x0000000000063919 */ /* 0x000e220000008800 */
[----:B------:R-:W-:Y:S02]  /*83f0*/  @P3 MOV R5, 0x400 ;  /* 0x0000040000053802 */ /* 0x000fe40000000f00 */
[----:B------:R-:W-:Y:S02]  /*8400*/  ISETP.GE.U32.AND P4, PT, R16, UR6, PT ;  /* 0x0000000610007c0c */ /* 0x000fe4000bf86070 */
[----:B------:R-:W-:Y:S02]  /*8410*/  LOP3.LUT R4, R4, 0x1, RZ, 0xc0, !PT ;  /* 0x0000000104047812 */ /* 0x000fe400078ec0ff */
[----:B------:R-:W-:Y:S02]  /*8420*/  LOP3.LUT R3, R3, 0x1, RZ, 0xc0, !PT ;  /* 0x0000000103037812 */ /* 0x000fe400078ec0ff */
[----:B------:R-:W-:-:S02]  /*8430*/  PRMT R11, RZ, 0x7610, R11 ;  /* 0x00007610ff0b7816 */ /* 0x000fc4000000000b */
[----:B0-----:R-:W-:-:S04]  /*8440*/  @P3 LEA R5, R6, R5, 0x18 ;  /* 0x0000000506053211 */ /* 0x001fc800078ec0ff */
[----:B------:R0:W-:Y:S01]  /*8450*/  @P3 SYNCS.ARRIVE.TRANS64.A1T0 RZ, [R5+URZ+0x38], RZ ;  /* 0x000038ff05ff39a7 */ /* 0x0001e2000810003f */
[----:B------:R-:W-:-:S04]  /*8460*/  ISETP.NE.U32.AND P3, PT, R4, 0x1, PT ;  /* 0x000000010400780c */ /* 0x000fc80003f65070 */
[----:B------:R-:W-:Y:S02]  /*8470*/  ISETP.GT.U32.AND P3, PT, R12, 0x1, !P3 ;  /* 0x000000010c00780c */ /* 0x000fe40005f64070 */
[----:B0-----:R-:W-:Y:S02]  /*8480*/  SEL R5, RZ, 0x1, !P1 ;  /* 0x00000001ff057807 */ /* 0x001fe40004800000 */
[----:B------:R-:W-:Y:S02]  /*8490*/  ISETP.GE.U32.AND.EX P1, PT, R17, UR7, PT, P4 ;  /* 0x0000000711007c0c */ /* 0x000fe4000bf26140 */
[----:B------:R-:W-:-:S04]  /*84a0*/  SEL R4, RZ, 0x1, !P3 ;  /* 0x00000001ff047807 */ /* 0x000fc80005800000 */
[----:B------:R-:W-:Y:S02]  /*84b0*/  LOP3.LUT R0, R4, R0, R5, 0x96, !PT ;  /* 0x0000000004007212 */ /* 0x000fe400078e9605 */
[----:B------:R-:W-:-:S05]  /*84c0*/  PRMT R4, RZ, 0x7610, R4 ;  /* 0x00007610ff047816 */ /* 0x000fca0000000004 */
[----:B------:R-:W-:Y:S05]  /*84d0*/  @P1 BRA `(.L_x_169) ;  /* 0x0000000400501947 */ /* 0x000fea0003800000 */
[----:B------:R-:W-:Y:S01]  /*84e0*/  ULDC.64 UR6, c[0x0][0x628] ;  /* 0x00018a0000067ab9 */ /* 0x000fe20000000a00 */
[----:B------:R-:W0:Y:S01]  /*84f0*/  S2R R14, SR_CTAID.X ;  /* 0x00000000000e7919 */ /* 0x000e220000002500 */
[----:B------:R-:W-:Y:S01]  /*8500*/  ISETP.NE.U32.AND P1, PT, RZ, UR6, PT ;  /* 0x00000006ff007c0c */ /* 0x000fe2000bf25070 */
[----:B------:R-:W-:Y:S01]  /*8510*/  ULDC UR9, c[0x0][0x630] ;  /* 0x00018c0000097ab9 */ /* 0x000fe20000000800 */
[----:B------:R-:W-:Y:S01]  /*8520*/  IMAD.MOV.U32 R4, RZ, RZ, R16 ;  /* 0x000000ffff047224 */ /* 0x000fe200078e0010 */
[----:B------:R-:W1:Y:S01]  /*8530*/  S2R R13, SR_CTAID.Y ;  /* 0x00000000000d7919 */ /* 0x000e620000002600 */
[----:B------:R-:W-:Y:S01]  /*8540*/  ISETP.NE.AND.EX P1, PT, RZ, UR7, PT, P1 ;  /* 0x00000007ff007c0c */ /* 0x000fe2000bf25310 */
[----:B------:R-:W-:-:S12]  /*8550*/  IMAD.MOV.U32 R5, RZ, RZ, R17 ;  /* 0x000000ffff057224 */ /* 0x000fd800078e0011 */
[----:B------:R-:W-:Y:S05]  /*8560*/  @!P1 BRA `(.L_x_170) ;  /* 0x0000000000289947 */ /* 0x000fea0003800000 */
[----:B------:R-:W-:Y:S02]  /*8570*/  ULDC UR8, c[0x0][0x634] ;  /* 0x00018d0000087ab9 */ /* 0x000fe40000000800 */
[----:B------:R-:W-:-:S05]  /*8580*/  IADD3 R9, P1, R16, UR8, RZ ;  /* 0x0000000810097c10 */ /* 0x000fca000ff3e0ff */
[----:B------:R-:W-:-:S04]  /*8590*/  IMAD.X R15, RZ, RZ, R17, P1 ;  /* 0x000000ffff0f7224 */ /* 0x000fc800008e0611 */
[----:B------:R-:W-:-:S04]  /*85a0*/  IMAD.WIDE.U32 R6, R15, UR6, RZ ;  /* 0x000000060f067c25 */ /* 0x000fc8000f8e00ff */
[----:B------:R-:W-:-:S04]  /*85b0*/  IMAD.WIDE.U32 R6, P1, R9, UR7, R6 ;  /* 0x0000000709067c25 */ /* 0x000fc8000f820006 */
[----:B------:R-:W-:-:S04]  /*85c0*/  IMAD.WIDE.U32 R8, R9, UR6, RZ ;  /* 0x0000000609087c25 */ /* 0x000fc8000f8e00ff */
[----:B------:R-:W-:Y:S01]  /*85d0*/  IMAD.X R5, RZ, RZ, RZ, P1 ;  /* 0x000000ffff057224 */ /* 0x000fe200008e06ff */
[----:B------:R-:W-:Y:S01]  /*85e0*/  IADD3 RZ, P1, R9, R6, RZ ;  /* 0x0000000609ff7210 */ /* 0x000fe20007f3e0ff */
[----:B------:R-:W-:-:S04]  /*85f0*/  IMAD.MOV.U32 R4, RZ, RZ, R7 ;  /* 0x000000ffff047224 */ /* 0x000fc800078e0007 */
[----:B------:R-:W-:-:S08]  /*8600*/  IMAD.WIDE.U32.X R4, R15, UR7, R4, P1 ;  /* 0x000000070f047c25 */ /* 0x000fd000088e0404 */
.L_x_170:
[--C-:B------:R-:W-:Y:S01]  /*8610*/  SHF.R.U64 R8, R4, UR9, R5.reuse ;  /* 0x0000000904087c19 */ /* 0x100fe20008001205 */
[----:B------:R-:W-:Y:S01]  /*8620*/  ULDC.64 UR6, c[0x0][0x620] ;  /* 0x0001880000067ab9 */ /* 0x000fe20000000a00 */
[----:B------:R-:W-:Y:S01]  /*8630*/  SHF.R.U32.HI R4, RZ, UR9, R5 ;  /* 0x00000009ff047c19 */ /* 0x000fe20008011605 */
[----:B------:R-:W2:Y:S01]  /*8640*/  LDC R25, c[0x0][0x144] ;  /* 0x00005100ff197b82 */ /* 0x000ea20000000800 */
[----:B------:R-:W-:Y:S01]  /*8650*/  IADD3 R7, P1, RZ, -R8, RZ ;  /* 0x80000008ff077210 */ /* 0x000fe20007f3e0ff */
[----:B------:R-:W-:Y:S01]  /*8660*/  ULDC.64 UR10, c[0x0][0x640] ;  /* 0x00019000000a7ab9 */ /* 0x000fe20000000a00 */
[----:B0-----:R-:W-:Y:S01]  /*8670*/  I2FP.F32.U32 R9, R14 ;  /* 0x0000000e00097245 */ /* 0x001fe20000201000 */
[----:B------:R-:W-:Y:S02]  /*8680*/  ULDC UR8, c[0x0][0x608] ;  /* 0x0001820000087ab9 */ /* 0x000fe40000000800 */
[----:B------:R-:W-:Y:S01]  /*8690*/  IMAD.X R4, RZ, RZ, ~R4, P1 ;  /* 0x000000ffff047224 */ /* 0x000fe200008e0e04 */
[----:B------:R-:W-:Y:S01]  /*86a0*/  ISETP.NE.U32.AND P1, PT, RZ, UR10, PT ;  /* 0x0000000aff007c0c */ /* 0x000fe2000bf25070 */
[----:B------:R-:W0:Y:S02]  /*86b0*/  LDC R20, c[0x0][0x148] ;  /* 0x00005200ff147b82 */ /* 0x000e240000000800 */
[----:B------:R-:W-:Y:S01]  /*86c0*/  IMAD R6, R4, UR6, RZ ;  /* 0x0000000604067c24 */ /* 0x000fe2000f8e02ff */
[----:B------:R-:W-:Y:S01]  /*86d0*/  ISETP.NE.AND.EX P1, PT, RZ, UR11, PT, P1 ;  /* 0x0000000bff007c0c */ /* 0x000fe2000bf25310 */
[----:B------:R-:W-:Y:S01]  /*86e0*/  IMAD.WIDE.U32 R4, R7, UR6, R16 ;  /* 0x0000000607047c25 */ /* 0x000fe2000f8e0010 */
[----:B------:R-:W-:-:S03]  /*86f0*/  ULDC UR6, c[0x0][0x150] ;  /* 0x0000540000067ab9 */ /* 0x000fc60000000800 */
[----:B------:R-:W-:Y:S02]  /*8700*/  IMAD R7, R7, UR7, R6 ;  /* 0x0000000707077c24 */ /* 0x000fe4000f8e0206 */
[----:B------:R-:W-:Y:S01]  /*8710*/  FMUL R6, R9, UR6 ;  /* 0x0000000609067c20 */ /* 0x000fe20008400000 */
[----:B------:R-:W-:Y:S01]  /*8720*/  ULDC UR6, c[0x0][0x618] ;  /* 0x0001860000067ab9 */ /* 0x000fe20000000800 */
[----:B------:R-:W-:Y:S01]  /*8730*/  ULDC UR7, c[0x0][0x154] ;  /* 0x0000550000077ab9 */ /* 0x000fe20000000800 */
[----:B------:R-:W-:-:S03]  /*8740*/  IMAD.IADD R5, R5, 0x1, R7 ;  /* 0x0000000105057824 */ /* 0x000fc600078e0207 */
[----:B------:R-:W3:Y:S02]  /*8750*/  F2I.U32.TRUNC.NTZ R6, R6 ;  /* 0x0000000600067305 */ /* 0x000ee4000020f000 */
[----:B------:R-:W-:Y:S02]  /*8760*/  SHF.R.U64 R9, R4, UR6, R5 ;  /* 0x0000000604097c19 */ /* 0x000fe40008001205 */
[----:B-1----:R-:W-:-:S05]  /*8770*/  I2FP.F32.U32 R4, R13 ;  /* 0x0000000d00047245 */ /* 0x002fca0000201000 */
[----:B------:R-:W-:Y:S01]  /*8780*/  FMUL R22, R4, UR7 ;  /* 0x0000000704167c20 */ /* 0x000fe20008400000 */
[----:B------:R-:W-:Y:S01]  /*8790*/  SHF.R.U32.HI R4, RZ, UR6, R5 ;  /* 0x00000006ff047c19 */ /* 0x000fe20008011605 */
[----:B------:R-:W-:-:S03]  /*87a0*/  ULDC UR6, c[0x0][0x658] ;  /* 0x0001960000067ab9 */ /* 0x000fc60000000800 */
[--C-:B------:R-:W-:Y:S01]  /*87b0*/  SHF.R.U64 R21, R9, UR8, R4.reuse ;  /* 0x0000000809157c19 */ /* 0x100fe20008001204 */
[----:B------:R-:W1:Y:S01]  /*87c0*/  F2I.U32.TRUNC.NTZ R22, R22 ;  /* 0x0000001600167305 */ /* 0x000e62000020f000 */
[----:B------:R-:W-:Y:S01]  /*87d0*/  SHF.R.U32.HI R4, RZ, UR8, R4 ;  /* 0x00000008ff047c19 */ /* 0x000fe20008011604 */
[----:B---3--:R-:W-:-:S03]  /*87e0*/  IMAD.MOV R6, RZ, RZ, -R6 ;  /* 0x000000ffff067224 */ /* 0x008fc600078e0a06 */
[----:B------:R-:W-:Y:S01]  /*87f0*/  SHF.R.U64 R15, R21, UR6, R4 ;  /* 0x00000006150f7c19 */ /* 0x000fe20008001204 */
[----:B--2---:R-:W-:Y:S01]  /*8800*/  IMAD R14, R25, R6, R14 ;  /* 0x00000006190e7224 */ /* 0x004fe200078e020e */
[----:B------:R-:W-:-:S03]  /*8810*/  SHF.R.U32.HI R23, RZ, UR6, R4 ;  /* 0x00000006ff177c19 */ /* 0x000fc60008011604 */
[----:B------:R-:W-:Y:S02]  /*8820*/  IMAD.MOV.U32 R4, RZ, RZ, R15 ;  /* 0x000000ffff047224 */ /* 0x000fe400078e000f */
[----:B------:R-:W-:Y:S01]  /*8830*/  IMAD.MOV.U32 R5, RZ, RZ, R23 ;  /* 0x000000ffff057224 */ /* 0x000fe200078e0017 */
[----:B-1----:R-:W-:Y:S06]  /*8840*/  @!P1 BRA `(.L_x_171) ;  /* 0x0000000000289947 */ /* 0x002fec0003800000 */
[----:B------:R-:W-:Y:S02]  /*8850*/  ULDC UR6, c[0x0][0x64c] ;  /* 0x0001930000067ab9 */ /* 0x000fe40000000800 */
[----:B------:R-:W-:-:S05]  /*8860*/  IADD3 R5, P1, R15, UR6, RZ ;  /* 0x000000060f057c10 */ /* 0x000fca000ff3e0ff */
[----:B------:R-:W-:-:S04]  /*8870*/  IMAD.X R23, RZ, RZ, R23, P1 ;  /* 0x000000ffff177224 */ /* 0x000fc800008e0617 */
[----:B------:R-:W-:-:S04]  /*8880*/  IMAD.WIDE.U32 R6, R23, UR10, RZ ;  /* 0x0000000a17067c25 */ /* 0x000fc8000f8e00ff */
[----:B------:R-:W-:-:S04]  /*8890*/  IMAD.WIDE.U32 R6, P1, R5, UR11, R6 ;  /* 0x0000000b05067c25 */ /* 0x000fc8000f820006 */
[----:B------:R-:W-:-:S04]  /*88a0*/  IMAD.WIDE.U32 R4, R5, UR10, RZ ;  /* 0x0000000a05047c25 */ /* 0x000fc8000f8e00ff */
[----:B------:R-:W-:Y:S01]  /*88b0*/  IMAD.MOV.U32 R4, RZ, RZ, R7 ;  /* 0x000000ffff047224 */ /* 0x000fe200078e0007 */
[----:B------:R-:W-:Y:S01]  /*88c0*/  IADD3 RZ, P3, R5, R6, RZ ;  /* 0x0000000605ff7210 */ /* 0x000fe20007f7e0ff */
[----:B------:R-:W-:-:S04]  /*88d0*/  IMAD.X R5, RZ, RZ, RZ, P1 ;  /* 0x000000ffff057224 */ /* 0x000fc800008e06ff */
[----:B------:R-:W-:-:S08]  /*88e0*/  IMAD.WIDE.U32.X R4, R23, UR11, R4, P3 ;  /* 0x0000000b17047c25 */ /* 0x000fd000098e0404 */
.L_x_171:
[----:B------:R-:W-:Y:S01]  /*88f0*/  ISETP.NE.AND P1, PT, R2, 0x1, PT ;  /* 0x000000010200780c */ /* 0x000fe20003f25270 */
[----:B------:R-:W-:Y:S01]  /*8900*/  ULDC UR6, c[0x0][0x648] ;  /* 0x0001920000067ab9 */ /* 0x000fe20000000800 */
[----:B------:R-:W-:Y:S01]  /*8910*/  LOP3.LUT R21, R21, UR13, RZ, 0xc0, !PT ;  /* 0x0000000d15157c12 */ /* 0x000fe2000f8ec0ff */
[----:B------:R-:W-:Y:S01]  /*8920*/  IMAD.MOV R22, RZ, RZ, -R22 ;  /* 0x000000ffff167224 */ /* 0x000fe200078e0a16 */
[----:B------:R-:W-:Y:S01]  /*8930*/  SHF.R.U64 R4, R4, UR6, R5 ;  /* 0x0000000604047c19 */ /* 0x000fe20008001205 */
[----:B------:R-:W-:Y:S01]  /*8940*/  ULDC UR6, c[0x0][0x638] ;  /* 0x00018e0000067ab9 */ /* 0x000fe20000000800 */
[----:B------:R-:W-:Y:S01]  /*8950*/  ULDC UR7, c[0x0][0x610] ;  /* 0x0001840000077ab9 */ /* 0x000fe20000000800 */
[----:B------:R-:W-:Y:S02]  /*8960*/  IMAD.MOV.U32 R5, RZ, RZ, 0x1 ;  /* 0x00000001ff057424 */ /* 0x000fe400078e00ff */
[----:B------:R-:W-:Y:S02]  /*8970*/  IMAD.MOV R6, RZ, RZ, -R4 ;  /* 0x000000ffff067224 */ /* 0x000fe400078e0a04 */
[----:B------:R-:W-:Y:S01]  /*8980*/  IMAD R21, R4, UR5, R21 ;  /* 0x0000000504157c24 */ /* 0x000fe2000f8e0215 */
[----:B------:R-:W-:Y:S01]  /*8990*/  LOP3.LUT R4, R9, UR4, RZ, 0xc0, !PT ;  /* 0x0000000409047c12 */ /* 0x000fe2000f8ec0ff */
[----:B0-----:R-:W-:-:S02]  /*89a0*/  @P1 IMAD R14, R20, R22, R13 ;  /* 0x00000016140e1224 */ /* 0x001fc400078e020d */
[----:B------:R-:W-:Y:S01]  /*89b0*/  IMAD R15, R6, UR6, R15 ;  /* 0x00000006060f7c24 */ /* 0x000fe2000f8e020f */
[----:B------:R-:W-:Y:S01]  /*89c0*/  ULDC UR6, c[0x0][0x600] ;  /* 0x0001800000067ab9 */ /* 0x000fe20000000800 */
[----:B------:R-:W-:Y:S02]  /*89d0*/  IMAD R14, R21, UR7, R14 ;  /* 0x00000007150e7c24 */ /* 0x000fe4000f8e020e */
[--C-:B------:R-:W-:Y:S01]  /*89e0*/  IMAD R15, R15, UR6, R4.reuse ;  /* 0x000000060f0f7c24 */ /* 0x100fe2000f8e0204 */
[----:B------:R-:W-:-:S04]  /*89f0*/  PRMT R4, R5, 0x7610, R4 ;  /* 0x0000761005047816 */ /* 0x000fc80000000004 */
[----:B------:R-:W-:Y:S02]  /*8a00*/  SEL R20, R15, R14, !P1 ;  /* 0x0000000e0f147207 */ /* 0x000fe40004800000 */
[----:B------:R-:W-:-:S07]  /*8a10*/  SEL R13, R14, R15, !P1 ;  /* 0x0000000f0e0d7207 */ /* 0x000fce0004800000 */
.L_x_169:
[----:B------:R-:W-:Y:S05]  /*8a20*/  BSYNC B1 ;  /* 0x0000000000017941 */ /* 0x000fea0003800000 */
.L_x_168:
[----:B------:R-:W-:-:S13]  /*8a30*/  LOP3.LUT P1, RZ, R4, 0xff, RZ, 0xc0, !PT ;  /* 0x000000ff04ff7812 */ /* 0x000fda000782c0ff */
[----:B------:R-:W-:Y:S05]  /*8a40*/  @P1 BRA `(.L_x_172) ;  /* 0xfffffff400141947 */ /* 0x000fea000383ffff */
[----:B------:R-:W-:Y:S05]  /*8a50*/  BSYNC B0 ;  /* 0x0000000000007941 */ /* 0x000fea0003800000 */
.L_x_160:
[----:B------:R-:W-:-:S03]  /*8a60*/  UMOV UR6, 0xffffffff ;  /* 0xffffffff00067882 */ /* 0x000fc60000000000 */
[----:B------:R-:W-:Y:S05]  /*8a70*/  BRA.DIV UR6, `(.L_x_173) ;  /* 0x0000000206d07947 */ /* 0x000fea000b800000 */
[----:B------:R-:W-:-:S13]  /*8a80*/  ELECT P6, URZ, PT ;  /* 0x00000000003f782f */ /* 0x000fda00038c0000 */
.L_x_185:
[----:B------:R-:W-:Y:S04]  /*8a90*/  BSSY B0, `(.L_x_174) ;  /* 0x0000019000007945 */ /* 0x000fe80003800000 */
[----:B------:R-:W-:Y:S05]  /*8aa0*/  @!P6 BRA `(.L_x_175) ;  /* 0x00000000005ce947 */ /* 0x000fea0003800000 */
[----:B------:R-:W-:-:S04]  /*8ab0*/  LOP3.LUT R18, R18, 0x2, RZ, 0xfc, !PT ;  /* 0x0000000212127812 */ /* 0x000fc800078efcff */
[----:B------:R-:W-:-:S13]  /*8ac0*/  ISETP.NE.AND P0, PT, R18, 0x3, PT ;  /* 0x000000031200780c */ /* 0x000fda0003f05270 */
[----:B------:R-:W-:Y:S05]  /*8ad0*/  @!P0 BRA `(.L_x_176) ;  /* 0x0000000000048947 */ /* 0x000fea0003800000 */
[----:B------:R-:W-:Y:S01]  /*8ae0*/  BPT.TRAP 0x1 ;  /* 0x000000040000795c */ /* 0x000fe20000300000 */
.L_x_176:
[----:B------:R-:W0:Y:S01]  /*8af0*/  S2R R5, SR_CgaCtaId ;  /* 0x0000000000057919 */ /* 0x000e220000008800 */
[----:B------:R-:W-:Y:S02]  /*8b00*/  MOV R2, 0x400 ;  /* 0x0000040000027802 */ /* 0x000fe40000000f00 */
[----:B------:R-:W-:Y:S02]  /*8b10*/  SHF.L.U32 R4, R0, 0x1f, RZ ;  /* 0x0000001f00047819 */ /* 0x000fe400000006ff */
[----:B0-----:R-:W-:-:S05]  /*8b20*/  LEA R2, R5, R2, 0x18 ;  /* 0x0000000205027211 */ /* 0x001fca00078ec0ff */
[----:B------:R-:W-:-:S04]  /*8b30*/  VIADD R2, R2, 0x10 ;  /* 0x0000001002027836 */ /* 0x000fc80000000000 */
[C---:B------:R-:W-:Y:S02]  /*8b40*/  IMAD R7, R3.reuse, 0x8, R2 ;  /* 0x0000000803077824 */ /* 0x040fe400078e0202 */
[----:B------:R-:W-:Y:S02]  /*8b50*/  VIADD R3, R3, 0x1 ;  /* 0x0000000103037836 */ /* 0x000fe40000000000 */
[----:B------:R-:W0:Y:S03]  /*8b60*/  SYNCS.PHASECHK.TRANS64.TRYWAIT P0, [R7+URZ], R4 ;  /* 0x00000004070075a7 */ /* 0x000e26000800017f */
[----:B------:R-:W-:-:S04]  /*8b70*/  ISETP.NE.AND P1, PT, R3, 0x2, PT ;  /* 0x000000020300780c */ /* 0x000fc80003f25270 */
[----:B------:R-:W-:Y:S02]  /*8b80*/  SEL R5, RZ, 0x1, P1 ;  /* 0x00000001ff057807 */ /* 0x000fe40000800000 */
[----:B------:R-:W-:Y:S02]  /*8b90*/  SEL R3, R3, RZ, P1 ;  /* 0x000000ff03037207 */ /* 0x000fe40000800000 */
[----:B------:R-:W-:Y:S01]  /*8ba0*/  LOP3.LUT R0, R0, R5, RZ, 0x3c, !PT ;  /* 0x0000000500007212 */ /* 0x000fe200078e3cff */
[----:B0-----:R-:W-:Y:S06]  /*8bb0*/  @!P0 BRA `(.L_x_177) ;  /* 0x0000000000a08947 */ /* 0x001fec0003800000 */
.L_x_186:
[----:B------:R-:W-:Y:S01]  /*8bc0*/  IMAD R3, R3, 0x8, R2 ;  /* 0x0000000803037824 */ /* 0x000fe200078e0202 */
[----:B------:R-:W-:-:S07]  /*8bd0*/  SHF.L.U32 R0, R0, 0x1f, RZ ;  /* 0x0000001f00007819 */ /* 0x000fce00000006ff */
.L_x_178:
[----:B-1----:R1:W2:Y:S02]  /*8be0*/  SYNCS.PHASECHK.TRANS64.TRYWAIT P0, [R3+URZ], R0 ;  /* 0x00000000030075a7 */ /* 0x0022a4000800017f */
[----:B--2---:R-:W-:Y:S05]  /*8bf0*/  @!P0 NANOSLEEP.SYNCS 0x989680 ;  /* 0x009896800000895d */ /* 0x004fea0003900000 */
[----:B------:R-:W2:Y:S02]  /*8c00*/  @!P0 SYNCS.PHASECHK.TRANS64 P0, [R3+URZ], R0 ;  /* 0x00000000030085a7 */ /* 0x000ea4000800007f */
[----:B--2---:R-:W-:Y:S05]  /*8c10*/  @!P0 BRA `(.L_x_178) ;  /* 0xfffffffc00f08947 */ /* 0x004fea000383ffff */
.L_x_175:
[----:B------:R-:W-:Y:S05]  /*8c20*/  BSYNC B0 ;  /* 0x0000000000007941 */ /* 0x000fea0003800000 */
.L_x_174:
[----:B------:R-:W-:Y:S05]  /*8c30*/  EXIT ;  /* 0x000000000000794d */ /* 0x000fea0003800000 */
.L_x_17:
[----:B-1----:R1:W2:Y:S02]  /*8c40*/  SYNCS.PHASECHK.TRANS64.TRYWAIT P1, [R3+URZ], R0 ;  /* 0x00000000030075a7 */ /* 0x0022a4000802017f */
[----:B--2---:R-:W-:Y:S05]  /*8c50*/  @!P1 NANOSLEEP.SYNCS 0x989680 ;  /* 0x009896800000995d */ /* 0x004fea0003900000 */
[----:B------:R-:W2:Y:S02]  /*8c60*/  @!P1 SYNCS.PHASECHK.TRANS64 P1, [R3+URZ], R0 ;  /* 0x00000000030095a7 */ /* 0x000ea4000802007f */
[----:B--2---:R-:W-:Y:S05]  /*8c70*/  @!P1 BRA `(.L_x_17) ;  /* 0xfffffffc00f09947 */ /* 0x004fea000383ffff */
[----:B------:R-:W-:Y:S05]  /*8c80*/  BRA `(.L_x_16) ;  /* 0xffffff8800087947 */ /* 0x000fea000383ffff */
.L_x_22:
[----:B-1----:R-:W-:-:S04]  /*8c90*/  IMAD.U32 R4, RZ, RZ, UR4 ;  /* 0x00000004ff047e24 */ /* 0x002fc8000f8e00ff */
[----:B------:R1:W2:Y:S03]  /*8ca0*/  SYNCS.PHASECHK.TRANS64.TRYWAIT P1, [R4+URZ], R3 ;  /* 0x00000003040075a7 */ /* 0x0002a6000802017f */
[----:B--2---:R-:W-:Y:S05]  /*8cb0*/  @!P1 NANOSLEEP.SYNCS 0x989680 ;  /* 0x009896800000995d */ /* 0x004fea0003900000 */
[----:B------:R-:W2:Y:S02]  /*8cc0*/  @!P1 SYNCS.PHASECHK.TRANS64 P1, [R4+URZ], R3 ;  /* 0x00000003040095a7 */ /* 0x000ea4000802007f */
[----:B--2---:R-:W-:Y:S05]  /*8cd0*/  @!P1 BRA `(.L_x_22) ;  /* 0xfffffffc00ec9947 */ /* 0x004fea000383ffff */
[----:B------:R-:W-:Y:S05]  /*8ce0*/  BRA `(.L_x_21) ;  /* 0xffffff90000c7947 */ /* 0x000fea000383ffff */
.L_x_161:
[----:B------:R-:W-:Y:S01]  /*8cf0*/  BSSY B1, `(.L_x_179) ;  /* 0x0000006000017945 */ /* 0x000fe20003800000 */
[----:B------:R-:W-:-:S07]  /*8d00*/  IMAD.MOV.U32 R15, RZ, RZ, -0x1 ;  /* 0xffffffffff0f7424 */ /* 0x000fce00078e00ff */
[----:B------:R-:W-:Y:S05]  /*8d10*/  WARPSYNC.COLLECTIVE R15, `(.L_x_180) ;  /* 0x000000000f0c7348 */ /* 0x000fea0003c00000 */
[----:B------:R-:W-:Y:S02]  /*8d20*/  ELECT P6, UR62, PT ;  /* 0x00000000003e782f */ /* 0x000fe400038c0000 */
[----:B------:R-:W-:Y:S01]  /*8d30*/  MOV R14, UR62 ;  /* 0x0000003e000e7c02 */ /* 0x000fe20008000f00 */
[----:B------:R-:W-:Y:S10]  /*8d40*/  ENDCOLLECTIVE ;  /* 0x000000000000791b */ /* 0x000ff40003800000 */
.L_x_180:
[----:B------:R-:W-:Y:S05]  /*8d50*/  BSYNC B1 ;  /* 0x0000000000017941 */ /* 0x000fea0003800000 */
.L_x_179:
[----:B------:R-:W-:Y:S05]  /*8d60*/  BRA `(.L_x_181) ;  /* 0xfffffff000587947 */ /* 0x000fea000383ffff */
.L_x_164:
[----:B0-----:R0:W1:Y:S02]  /*8d70*/  SYNCS.PHASECHK.TRANS64.TRYWAIT P1, [R14+URZ+0x10], R7 ;  /* 0x000010070e0075a7 */ /* 0x001064000802017f */
[----:B-1----:R-:W-:Y:S05]  /*8d80*/  @!P1 NANOSLEEP.SYNCS 0x989680 ;  /* 0x009896800000995d */ /* 0x002fea0003900000 */
[----:B------:R-:W1:Y:S02]  /*8d90*/  @!P1 SYNCS.PHASECHK.TRANS64 P1, [R14+URZ+0x10], R7 ;  /* 0x000010070e0095a7 */ /* 0x000e64000802007f */
[----:B-1----:R-:W-:Y:S05]  /*8da0*/  @!P1 BRA `(.L_x_164) ;  /* 0xfffffffc00f09947 */ /* 0x002fea000383ffff */
[----:B------:R-:W-:Y:S05]  /*8db0*/  BRA `(.L_x_182) ;  /* 0xfffffff0008c7947 */ /* 0x000fea000383ffff */
.L_x_173:
[----:B------:R-:W-:Y:S01]  /*8dc0*/  BSSY B0, `(.L_x_183) ;  /* 0x0000006000007945 */ /* 0x000fe20003800000 */
[----:B------:R-:W-:-:S07]  /*8dd0*/  IMAD.MOV.U32 R15, RZ, RZ, -0x1 ;  /* 0xffffffffff0f7424 */ /* 0x000fce00078e00ff */
[----:B------:R-:W-:Y:S05]  /*8de0*/  WARPSYNC.COLLECTIVE R15, `(.L_x_184) ;  /* 0x000000000f0c7348 */ /* 0x000fea0003c00000 */
[----:B------:R-:W-:Y:S02]  /*8df0*/  ELECT P6, UR62, PT ;  /* 0x00000000003e782f */ /* 0x000fe400038c0000 */
[----:B------:R-:W-:Y:S01]  /*8e00*/  MOV R14, UR62 ;  /* 0x0000003e000e7c02 */ /* 0x000fe20008000f00 */
[----:B------:R-:W-:Y:S10]  /*8e10*/  ENDCOLLECTIVE ;  /* 0x000000000000791b */ /* 0x000ff40003800000 */
.L_x_184:
[----:B------:R-:W-:Y:S05]  /*8e20*/  BSYNC B0 ;  /* 0x0000000000007941 */ /* 0x000fea0003800000 */
.L_x_183:
[----:B------:R-:W-:Y:S05]  /*8e30*/  BRA `(.L_x_185) ;  /* 0xfffffffc00147947 */ /* 0x000fea000383ffff */
.L_x_177:
[----:B0-----:R0:W1:Y:S02]  /*8e40*/  SYNCS.PHASECHK.TRANS64.TRYWAIT P0, [R7+URZ], R4 ;  /* 0x00000004070075a7 */ /* 0x001064000800017f */
[----:B-1----:R-:W-:Y:S05]  /*8e50*/  @!P0 NANOSLEEP.SYNCS 0x989680 ;  /* 0x009896800000895d */ /* 0x002fea0003900000 */
[----:B------:R-:W1:Y:S02]  /*8e60*/  @!P0 SYNCS.PHASECHK.TRANS64 P0, [R7+URZ], R4 ;  /* 0x00000004070085a7 */ /* 0x000e64000800007f */
[----:B-1----:R-:W-:Y:S05]  /*8e70*/  @!P0 BRA `(.L_x_177) ;  /* 0xfffffffc00f08947 */ /* 0x002fea000383ffff */
[----:B------:R-:W-:Y:S05]  /*8e80*/  BRA `(.L_x_186) ;  /* 0xfffffffc004c7947 */ /* 0x000fea000383ffff */
.L_x_187:
[----:B------:R-:W-:-:S00]  /*8e90*/  BRA `(.L_x_187) ;  /* 0xfffffffc00fc7947 */ /* 0x000fc0000383ffff */
[----:B------:R-:W-:-:S00]  /*8ea0*/  NOP ;  /* 0x0000000000007918 */ /* 0x000fc00000000000 */
        /* <DEDUP_REMOVED lines=13> */
.L_x_188:


//--------------------- .nv.global.init           --------------------------
	.section	.nv.global.init,"aw",@progbits
.nv.global.init:
	.type		$str$22,@object
	.size		$str$22,($str$23 - $str$22)
$str$22:
        /*0000*/ 	.byte	0x6b, 0x5f, 0x74, 0x69, 0x6c, 0x65, 0x5f, 0x63, 0x6f, 0x75, 0x6e, 0x74, 0x20, 0x3e, 0x3d, 0x20
        /*0010*/ 	.byte	0x31, 0x00
	.type		$str$23,@object
	.size		$str$23,(__unnamed_1 - $str$23)
$str$23:
        /*0012*/ 	.byte	0x2f, 0x74, 0x6d, 0x70, 0x2f, 0x63, 0x75, 0x74, 0x6c, 0x61, 0x73, 0x73, 0x5f, 0x73, 0x77, 0x65
        /*0022*/ 	.byte	0x65, 0x70, 0x5f, 0x73, 0x72, 0x63, 0x2f, 0x69, 0x6e, 0x63, 0x6c, 0x75, 0x64, 0x65, 0x2f, 0x63
        /*0032*/ 	.byte	0x75, 0x74, 0x6c, 0x61, 0x73, 0x73, 0x2f, 0x67, 0x65, 0x6d, 0x6d, 0x2f, 0x63, 0x6f, 0x6c, 0x6c
        /*0042*/ 	.byte	0x65, 0x63, 0x74, 0x69, 0x76, 0x65, 0x2f, 0x73, 0x6d, 0x39, 0x30, 0x5f, 0x6d, 0x6d, 0x61, 0x5f
        /*0052*/ 	.byte	0x74, 0x6d, 0x61, 0x5f, 0x67, 0x6d, 0x6d, 0x61, 0x5f, 0x73, 0x73, 0x5f, 0x77, 0x61, 0x72, 0x70
        /*0062*/ 	.byte	0x73, 0x70, 0x65, 0x63, 0x69, 0x61, 0x6c, 0x69, 0x7a, 0x65, 0x64, 0x2e, 0x68, 0x70, 0x70, 0x00
	.type		__unnamed_1,@object
	.size		__unnamed_1,(.L_0 - __unnamed_1)
__unnamed_1:
        /*0072*/ 	.byte	0x76, 0x6f, 0x69, 0x64, 0x20, 0x63, 0x75, 0x74, 0x6c, 0x61, 0x73, 0x73, 0x3a, 0x3a, 0x67, 0x65
        /* <DEDUP_REMOVED lines=176> */
        /*0b82*/ 	.byte	0x65, 0x3a, 0x3a, 0x69, 0x64, 0x65, 0x6e, 0x74, 0x69, 0x74, 0x79, 0x5d, 0x00
.L_0:


//--------------------- .nv.shared._ZN7cutlass13device_kernelINS_4gemm6kernel13GemmUniversalIN4cute5tupleIJiiiiEEENS1_10collective13CollectiveMmaINS1_34MainloopSm90TmaGmmaWarpSpecializedILi2ENS5_IJNS4_1CILi1EEESB_SB_EEENS1_35KernelTmaWarpSpecializedCooperativeEEENS5_IJNSA_ILi256EEENSA_ILi64EEESG_EEENS_10tfloat32_tENS5_IJlSB_lEEESI_SJ_NS4_8TiledMMAINS4_8MMA_AtomIJNS4_4SM904GMMA29MMA_64x64x8_F32TF32TF32_SS_TNILNSN_7ScaleInE1ELSP_1EEEEEENS4_6LayoutINS5_IJNSA_ILi2EEESB_SB_EEENS5_IJSB_NSA_ILi0EEESV_EEEEENS5_IJNS4_10UnderscoreESY_SY_EEEEENS4_13SM90_TMA_LOADENS4_14ComposedLayoutINS4_7SwizzleILi3ELi4ELi3EEENS4_18smem_ptr_flag_bitsILi32EEENSS_INS5_IJNSA_ILi8EEENSA_ILi32EEEEEENS5_IJS18_SB_EEEEEEEvNS4_8identityES11_S1C_vS1D_EENS_8epilogue10collective6detail29Sm90TmaWarpSpecializedAdapterINS1G_15DefaultEpilogueISI_SJ_SJ_NS1F_6thread17LinearCombinationISI_Li1EffLNS1K_9ScaleType4KindE0ELNS_15FloatRoundStyleE2ESI_EENS1_15EpilogueDefaultEEEEEvvEEEEvNT_6ParamsE --------------------------
	.section	.nv.shared._ZN7cutlass13device_kernelINS_4gemm6kernel13GemmUniversalIN4cute5tupleIJiiiiEEENS1_10collective13CollectiveMmaINS1_34MainloopSm90TmaGmmaWarpSpecializedILi2ENS5_IJNS4_1CILi1EEESB_SB_EEENS1_35KernelTmaWarpSpecializedCooperativeEEENS5_IJNSA_ILi256EEENSA_ILi64EEESG_EEENS_10tfloat32_tENS5_IJlSB_lEEESI_SJ_NS4_8TiledMMAINS4_8MMA_AtomIJNS4_4SM904GMMA29MMA_64x64x8_F32TF32TF32_SS_TNILNSN_7ScaleInE1ELSP_1EEEEEENS4_6LayoutINS5_IJNSA_ILi2EEESB_SB_EEENS5_IJSB_NSA_ILi0EEESV_EEEEENS5_IJNS4_10UnderscoreESY_SY_EEEEENS4_13SM90_TMA_LOADENS4_14ComposedLayoutINS4_7SwizzleILi3ELi4ELi3EEENS4_18smem_ptr_flag_bitsILi32EEENSS_INS5_IJNSA_ILi8EEENSA_ILi32EEEEEENS5_IJS18_SB_EEEEEEEvNS4_8identityES11_S1C_vS1D_EENS_8epilogue10collective6detail29Sm90TmaWarpSpecializedAdapterINS1G_15DefaultEpilogueISI_SJ_SJ_NS1F_6thread17LinearCombinationISI_Li1EffLNS1K_9ScaleType4KindE0ELNS_15FloatRoundStyleE2ESI_EENS1_15EpilogueDefaultEEEEEvvEEEEvNT_6ParamsE,"aw",@nobits
	.sectionflags	@""
	.align	16
	.zero		1024


//--------------------- .nv.shared.reserved.0     --------------------------
	.section	.nv.shared.reserved.0,"aw",@nobits
	.weak		__nv_reservedSMEM_offset_0_alias
	.size		__nv_reservedSMEM_offset_0_alias, 0, 0
	.other		__nv_reservedSMEM_offset_0_alias,@"STO_CUDA_RESERVED_SHARED STV_DEFAULT"
__nv_reservedSMEM_offset_0_alias:
	.zero		0


//--------------------- .nv.global                --------------------------
	.section	.nv.global,"aw",@nobits
.nv.global:
	.type		_ZN40_INTERNAL_2446e2a8_4_k_cu_29c761c0_217544cute1_E,@object
	.size		_ZN40_INTERNAL_2446e2a8_4_k_cu_29c761c0_217544cute1_E,(_ZN40_INTERNAL_2446e2a8_4_k_cu_29c761c0_217544cuda3std3__45__cpo6cbeginE - _ZN40_INTERNAL_2446e2a8_4_k_cu_29c761c0_217544cute1_E)
_ZN40_INTERNAL_2446e2a8_4_k_cu_29c761c0_217544cute1_E:
	.zero		1
	.type		_ZN40_INTERNAL_2446e2a8_4_k_cu_29c761c0_217544cuda3std3__45__cpo6cbeginE,@object
	.size		_ZN40_INTERNAL_2446e2a8_4_k_cu_29c761c0_217544cuda3std3__45__cpo6cbeginE,(_ZN40_INTERNAL_2446e2a8_4_k_cu_29c761c0_217544cuda3std3__48in_placeE - _ZN40_INTERNAL_2446e2a8_4_k_cu_29c761c0_217544cuda3std3__45__cpo6cbeginE)
_ZN40_INTERNAL_2446e2a8_4_k_cu_29c761c0_217544cuda3std3__45__cpo6cbeginE:
	.zero		1
	.type		_ZN40_INTERNAL_2446e2a8_4_k_cu_29c761c0_217544cuda3std3__48in_placeE,@object
	.size		_ZN40_INTERNAL_2446e2a8_4_k_cu_29c761c0_217544cuda3std3__48in_placeE,(_ZN40_INTERNAL_2446e2a8_4_k_cu_29c761c0_217544cuda3std6ranges3__45__cpo9iter_moveE - _ZN40_INTERNAL_2446e2a8_4_k_cu_29c761c0_217544cuda3std3__48in_placeE)
_ZN40_INTERNAL_2446e2a8_4_k_cu_29c761c0_217544cuda3std3__48in_placeE:
	.zero		1
	.type		_ZN40_INTERNAL_2446e2a8_4_k_cu_29c761c0_217544cuda3std6ranges3__45__cpo9iter_moveE,@object
	.size		_ZN40_INTERNAL_2446e2a8_4_k_cu_29c761c0_217544cuda3std6ranges3__45__cpo9iter_moveE,(_ZN40_INTERNAL_2446e2a8_4_k_cu_29c761c0_217544cuda3std3__45__cpo5beginE - _ZN40_INTERNAL_2446e2a8_4_k_cu_29c761c0_217544cuda3std6ranges3__45__cpo9iter_moveE)
_ZN40_INTERNAL_2446e2a8_4_k_cu_29c761c0_217544cuda3std6ranges3__45__cpo9iter_moveE:
	.zero		1
	.type		_ZN40_INTERNAL_2446e2a8_4_k_cu_29c761c0_217544cuda3std3__45__cpo5beginE,@object
	.size		_ZN40_INTERNAL_2446e2a8_4_k_cu_29c761c0_217544cuda3std3__45__cpo5beginE,(_ZN40_INTERNAL_2446e2a8_4_k_cu_29c761c0_217544cuda3std3__442_GLOBAL__N__2446e2a8_4_k_cu_29c761c0_217546ignoreE - _ZN40_INTERNAL_2446e2a8_4_k_cu_29c761c0_217544cuda3std3__45__cpo5beginE)
_ZN40_INTERNAL_2446e2a8_4_k_cu_29c761c0_217544cuda3std3__45__cpo5beginE:
	.zero		1
	.type		_ZN40_INTERNAL_2446e2a8_4_k_cu_29c761c0_217544cuda3std3__442_GLOBAL__N__2446e2a8_4_k_cu_29c761c0_217546ignoreE,@object
	.size		_ZN40_INTERNAL_2446e2a8_4_k_cu_29c761c0_217544cuda3std3__442_GLOBAL__N__2446e2a8_4_k_cu_29c761c0_217546ignoreE,(_ZN40_INTERNAL_2446e2a8_4_k_cu_29c761c0_217544cute7productE - _ZN40_INTERNAL_2446e2a8_4_k_cu_29c761c0_217544cuda3std3__442_GLOBAL__N__2446e2a8_4_k_cu_29c761c0_217546ignoreE)
_ZN40_INTERNAL_2446e2a8_4_k_cu_29c761c0_217544cuda3std3__442_GLOBAL__N__2446e2a8_4_k_cu_29c761c0_217546ignoreE:
	.zero		1
	.type		_ZN40_INTERNAL_2446e2a8_4_k_cu_29c761c0_217544cute7productE,@object
	.size		_ZN40_INTERNAL_2446e2a8_4_k_cu_29c761c0_217544cute7productE,(_ZN40_INTERNAL_2446e2a8_4_k_cu_29c761c0_217544cuda3std3__45__cpo3endE - _ZN40_INTERNAL_2446e2a8_4_k_cu_29c761c0_217544cute7productE)
_ZN40_INTERNAL_2446e2a8_4_k_cu_29c761c0_217544cute7productE:
	.zero		1
	.type		_ZN40_INTERNAL_2446e2a8_4_k_cu_29c761c0_217544cuda3std3__45__cpo3endE,@object
	.size		_ZN40_INTERNAL_2446e2a8_4_k_cu_29c761c0_217544cuda3std3__45__cpo3endE,(_ZN40_INTERNAL_2446e2a8_4_k_cu_29c761c0_217544cuda3std3__419piecewise_constructE - _ZN40_INTERNAL_2446e2a8_4_k_cu_29c761c0_217544cuda3std3__45__cpo3endE)
_ZN40_INTERNAL_2446e2a8_4_k_cu_29c761c0_217544cuda3std3__45__cpo3endE:
	.zero		1
	.type		_ZN40_INTERNAL_2446e2a8_4_k_cu_29c761c0_217544cuda3std3__419piecewise_constructE,@object
	.size		_ZN40_INTERNAL_2446e2a8_4_k_cu_29c761c0_217544cuda3std3__419piecewise_constructE,(_ZN40_INTERNAL_2446e2a8_4_k_cu_29c761c0_217544cuda3std3__45__cpo4cendE - _ZN40_INTERNAL_2446e2a8_4_k_cu_29c761c0_217544cuda3std3__419piecewise_constructE)
_ZN40_INTERNAL_2446e2a8_4_k_cu_29c761c0_217544cuda3std3__419piecewise_constructE:
	.zero		1
	.type		_ZN40_INTERNAL_2446e2a8_4_k_cu_29c761c0_217544cuda3std3__45__cpo4cendE,@object
	.size		_ZN40_INTERNAL_2446e2a8_4_k_cu_29c761c0_217544cuda3std3__45__cpo4cendE,(_ZN40_INTERNAL_2446e2a8_4_k_cu_29c761c0_217544cuda3std6ranges3__45__cpo4swapE - _ZN40_INTERNAL_2446e2a8_4_k_cu_29c761c0_217544cuda3std3__45__cpo4cendE)
_ZN40_INTERNAL_2446e2a8_4_k_cu_29c761c0_217544cuda3std3__45__cpo4cendE:
	.zero		1
	.type		_ZN40_INTERNAL_2446e2a8_4_k_cu_29c761c0_217544cuda3std6ranges3__45__cpo4swapE,@object
	.size		_ZN40_INTERNAL_2446e2a8_4_k_cu_29c761c0_217544cuda3std6ranges3__45__cpo4swapE,(.L_8 - _ZN40_INTERNAL_2446e2a8_4_k_cu_29c761c0_217544cuda3std6ranges3__45__cpo4swapE)
_ZN40_INTERNAL_2446e2a8_4_k_cu_29c761c0_217544cuda3std6ranges3__45__cpo4swapE:
	.zero		1
.L_8:


//--------------------- .nv.constant0._ZN7cutlass13device_kernelINS_4gemm6kernel13GemmUniversalIN4cute5tupleIJiiiiEEENS1_10collective13CollectiveMmaINS1_34MainloopSm90TmaGmmaWarpSpecializedILi2ENS5_IJNS4_1CILi1EEESB_SB_EEENS1_35KernelTmaWarpSpecializedCooperativeEEENS5_IJNSA_ILi256EEENSA_ILi64EEESG_EEENS_10tfloat32_tENS5_IJlSB_lEEESI_SJ_NS4_8TiledMMAINS4_8MMA_AtomIJNS4_4SM904GMMA29MMA_64x64x8_F32TF32TF32_SS_TNILNSN_7ScaleInE1ELSP_1EEEEEENS4_6LayoutINS5_IJNSA_ILi2EEESB_SB_EEENS5_IJSB_NSA_ILi0EEESV_EEEEENS5_IJNS4_10UnderscoreESY_SY_EEEEENS4_13SM90_TMA_LOADENS4_14ComposedLayoutINS4_7SwizzleILi3ELi4ELi3EEENS4_18smem_ptr_flag_bitsILi32EEENSS_INS5_IJNSA_ILi8EEENSA_ILi32EEEEEENS5_IJS18_SB_EEEEEEEvNS4_8identityES11_S1C_vS1D_EENS_8epilogue10collective6detail29Sm90TmaWarpSpecializedAdapterINS1G_15DefaultEpilogueISI_SJ_SJ_NS1F_6thread17LinearCombinationISI_Li1EffLNS1K_9ScaleType4KindE0ELNS_15FloatRoundStyleE2ESI_EENS1_15EpilogueDefaultEEEEEvvEEEEvNT_6ParamsE --------------------------
	.section	.nv.constant0._ZN7cutlass13device_kernelINS_4gemm6kernel13GemmUniversalIN4cute5tupleIJiiiiEEENS1_10collective13CollectiveMmaINS1_34MainloopSm90TmaGmmaWarpSpecializedILi2ENS5_IJNS4_1CILi1EEESB_SB_EEENS1_35KernelTmaWarpSpecializedCooperativeEEENS5_IJNSA_ILi256EEENSA_ILi64EEESG_EEENS_10tfloat32_tENS5_IJlSB_lEEESI_SJ_NS4_8TiledMMAINS4_8MMA_AtomIJNS4_4SM904GMMA29MMA_64x64x8_F32TF32TF32_SS_TNILNSN_7ScaleInE1ELSP_1EEEEEENS4_6LayoutINS5_IJNSA_ILi2EEESB_SB_EEENS5_IJSB_NSA_ILi0EEESV_EEEEENS5_IJNS4_10UnderscoreESY_SY_EEEEENS4_13SM90_TMA_LOADENS4_14ComposedLayoutINS4_7SwizzleILi3ELi4ELi3EEENS4_18smem_ptr_flag_bitsILi32EEENSS_INS5_IJNSA_ILi8EEENSA_ILi32EEEEEENS5_IJS18_SB_EEEEEEEvNS4_8identityES11_S1C_vS1D_EENS_8epilogue10collective6detail29Sm90TmaWarpSpecializedAdapterINS1G_15DefaultEpilogueISI_SJ_SJ_NS1F_6thread17LinearCombinationISI_Li1EffLNS1K_9ScaleType4KindE0ELNS_15FloatRoundStyleE2ESI_EENS1_15EpilogueDefaultEEEEEvvEEEEvNT_6ParamsE,"a",@progbits
	.sectionflags	@""
	.align	4
.nv.constant0._ZN7cutlass13device_kernelINS_4gemm6kernel13GemmUniversalIN4cute5tupleIJiiiiEEENS1_10collective13CollectiveMmaINS1_34MainloopSm90TmaGmmaWarpSpecializedILi2ENS5_IJNS4_1CILi1EEESB_SB_EEENS1_35KernelTmaWarpSpecializedCooperativeEEENS5_IJNSA_ILi256EEENSA_ILi64EEESG_EEENS_10tfloat32_tENS5_IJlSB_lEEESI_SJ_NS4_8TiledMMAINS4_8MMA_AtomIJNS4_4SM904GMMA29MMA_64x64x8_F32TF32TF32_SS_TNILNSN_7ScaleInE1ELSP_1EEEEEENS4_6LayoutINS5_IJNSA_ILi2EEESB_SB_EEENS5_IJSB_NSA_ILi0EEESV_EEEEENS5_IJNS4_10UnderscoreESY_SY_EEEEENS4_13SM90_TMA_LOADENS4_14ComposedLayoutINS4_7SwizzleILi3ELi4ELi3EEENS4_18smem_ptr_flag_bitsILi32EEENSS_INS5_IJNSA_ILi8EEENSA_ILi32EEEEEENS5_IJS18_SB_EEEEEEEvNS4_8identityES11_S1C_vS1D_EENS_8epilogue10collective6detail29Sm90TmaWarpSpecializedAdapterINS1G_15DefaultEpilogueISI_SJ_SJ_NS1F_6thread17LinearCombinationISI_Li1EffLNS1K_9ScaleType4KindE0ELNS_15FloatRoundStyleE2ESI_EENS1_15EpilogueDefaultEEEEEvvEEEEvNT_6ParamsE:
	.zero		1664


//--------------------- SYMBOLS --------------------------

	.type		.nv.reservedSmem.offset0,@object
	.size		.nv.reservedSmem.offset0,0x4
	.type		__assertfail,@function
